	.target	sm_100a

	.elftype	@"ET_EXEC"


//--------------------- .note.nv.tkinfo           --------------------------
	.section	.note.nv.tkinfo,"",@"SHT_NOTE"
	.sectionflags	@"SHF_NOTE_NV_TKINFO"
	.tkinfo
        /*0018*/ 	.word	0x00000002
        /*0030*/ 	.string	""
        /*0030*/ 	.string	"ptxas"
        /*0030*/ 	.string	"Cuda compilation tools, release 13.0, V13.0.88"
        /*0030*/ 	.string	"Build cuda_13.0.r13.0/compiler.36424714_0"
        /*0030*/ 	.string	"-arch sm_100a -m 64 "



//--------------------- .note.nv.cuinfo           --------------------------
	.section	.note.nv.cuinfo,"",@"SHT_NOTE"
	.sectionflags	@"SHF_NOTE_NV_CUINFO"
        /*0018*/ 	.short	0x0002
        /*001a*/ 	.short	0x0064
        /*001c*/ 	.short	0x0082
	.zero		2


//--------------------- .nv.info                  --------------------------
	.section	.nv.info,"",@"SHT_CUDA_INFO"
	.align	4


	//----- nvinfo : EIATTR_REGCOUNT
	.align		4
        /*0000*/ 	.byte	0x04, 0x2f
        /*0002*/ 	.short	(.L_20 - .L_19)
	.align		4
.L_19:
        /*0004*/ 	.word	index@(_ZN7cutlass13device_kernelINS_4gemm6kernel13GemmUniversalIN4cute5tupleIJiiiiEEENS1_10collective13CollectiveMmaINS1_35MainloopSm100TmaUmmaWarpSpecializedILi3ELi2ELi2ENS5_IJNS4_1CILi1EEESB_SB_EEEEENS5_IJNSA_ILi128EEENSA_ILi256EEENSA_ILi32EEEEEENS_12float_e5m2_tENS5_IJlSB_lEEESI_SJ_NS4_8TiledMMAINS4_8MMA_AtomIJNS4_10MMA_TraitsINS4_19SM100_MMA_F8F6F4_SSEJSI_SI_fSE_SF_NS4_17integral_constantINS4_4UMMA5MajorELSQ_0EEESR_NSO_INSP_7ScaleInELSS_0EEEST_EEEEEENS4_6LayoutISC_NS5_IJNSA_ILi0EEESX_SX_EEEEENS5_IJNS4_10UnderscoreES10_S10_EEEEENS4_13SM90_TMA_LOADENS4_14ComposedLayoutINS4_7SwizzleILi1ELi4ELi3EEENS4_18smem_ptr_flag_bitsILi8EEENSW_INS5_IJNSA_ILi8EEESG_EEENS5_IJSG_SB_EEEEEEEvNS4_8identityES13_S1D_vS1E_EENS_8epilogue10collective18CollectiveEpilogueINS1G_23Sm100TmaWarpSpecializedILi4ELi2ELi64ELb0ELb0EEEJSH_NS5_IJNSW_ISE_SB_EENSW_INSA_ILi64EEESB_EEEEESI_SJ_SI_SJ_NS1G_6fusion15FusionCallbacksIS1K_NS1P_17LinearCombinationISI_fSI_fLNS_15FloatRoundStyleE2EEESH_S1O_JEEENS4_5SM1004TMEM4LOAD26SM100_TMEM_LOAD_32dp32b64xES13_NS14_INS15_ILi2ELi4ELi3EEES18_NSW_INS5_IJS19_S1M_EEENS5_IJS1M_SB_EEEEEEENS4_39AutoVectorizingCopyWithAssumedAlignmentILi128EEENS4_14SM90_TMA_STOREES23_S25_S25_EEEvvEEEEvNT_6ParamsE)
        /*0008*/ 	.word	0x000000e0


	//----- nvinfo : EIATTR_FRAME_SIZE
	.align		4
.L_20:
        /*000c*/ 	.byte	0x04, 0x11
        /*000e*/ 	.short	(.L_22 - .L_21)
	.align		4
.L_21:
        /*0010*/ 	.word	index@($__internal_2_$__cuda_sm10x_tcgen05_guardrail_trap_unallocated_columns_being_dealloced)
        /*0014*/ 	.word	0x00000000


	//----- nvinfo : EIATTR_FRAME_SIZE
	.align		4
.L_22:
        /*0018*/ 	.byte	0x04, 0x11
        /*001a*/ 	.short	(.L_24 - .L_23)
	.align		4
.L_23:
        /*001c*/ 	.word	index@($__internal_1_$__cuda_sm10x_tcgen05_guardrail_trap_phase_invalid_during_alloc)
        /*0020*/ 	.word	0x00000000


	//----- nvinfo : EIATTR_FRAME_SIZE
	.align		4
.L_24:
        /*0024*/ 	.byte	0x04, 0x11
        /*0026*/ 	.short	(.L_26 - .L_25)
	.align		4
.L_25:
        /*0028*/ 	.word	index@($__internal_0_$__cuda_sm10x_tcgen05_guardrail_trap_col_being_dealloced_not_returned_by_alloc)
        /*002c*/ 	.word	0x00000000


	//----- nvinfo : EIATTR_FRAME_SIZE
	.align		4
.L_26:
        /*0030*/ 	.byte	0x04, 0x11
        /*0032*/ 	.short	(.L_28 - .L_27)
	.align		4
.L_27:
        /*0034*/ 	.word	index@(_ZN7cutlass13device_kernelINS_4gemm6kernel13GemmUniversalIN4cute5tupleIJiiiiEEENS1_10collective13CollectiveMmaINS1_35MainloopSm100TmaUmmaWarpSpecializedILi3ELi2ELi2ENS5_IJNS4_1CILi1EEESB_SB_EEEEENS5_IJNSA_ILi128EEENSA_ILi256EEENSA_ILi32EEEEEENS_12float_e5m2_tENS5_IJlSB_lEEESI_SJ_NS4_8TiledMMAINS4_8MMA_AtomIJNS4_10MMA_TraitsINS4_19SM100_MMA_F8F6F4_SSEJSI_SI_fSE_SF_NS4_17integral_constantINS4_4UMMA5MajorELSQ_0EEESR_NSO_INSP_7ScaleInELSS_0EEEST_EEEEEENS4_6LayoutISC_NS5_IJNSA_ILi0EEESX_SX_EEEEENS5_IJNS4_10UnderscoreES10_S10_EEEEENS4_13SM90_TMA_LOADENS4_14ComposedLayoutINS4_7SwizzleILi1ELi4ELi3EEENS4_18smem_ptr_flag_bitsILi8EEENSW_INS5_IJNSA_ILi8EEESG_EEENS5_IJSG_SB_EEEEEEEvNS4_8identityES13_S1D_vS1E_EENS_8epilogue10collective18CollectiveEpilogueINS1G_23Sm100TmaWarpSpecializedILi4ELi2ELi64ELb0ELb0EEEJSH_NS5_IJNSW_ISE_SB_EENSW_INSA_ILi64EEESB_EEEEESI_SJ_SI_SJ_NS1G_6fusion15FusionCallbacksIS1K_NS1P_17LinearCombinationISI_fSI_fLNS_15FloatRoundStyleE2EEESH_S1O_JEEENS4_5SM1004TMEM4LOAD26SM100_TMEM_LOAD_32dp32b64xES13_NS14_INS15_ILi2ELi4ELi3EEES18_NSW_INS5_IJS19_S1M_EEENS5_IJS1M_SB_EEEEEEENS4_39AutoVectorizingCopyWithAssumedAlignmentILi128EEENS4_14SM90_TMA_STOREES23_S25_S25_EEEvvEEEEvNT_6ParamsE)
        /*0038*/ 	.word	0x00000000


	//----- nvinfo : EIATTR_MIN_STACK_SIZE
	.align		4
.L_28:
        /*003c*/ 	.byte	0x04, 0x12
        /*003e*/ 	.short	(.L_30 - .L_29)
	.align		4
.L_29:
        /*0040*/ 	.word	index@(_ZN7cutlass13device_kernelINS_4gemm6kernel13GemmUniversalIN4cute5tupleIJiiiiEEENS1_10collective13CollectiveMmaINS1_35MainloopSm100TmaUmmaWarpSpecializedILi3ELi2ELi2ENS5_IJNS4_1CILi1EEESB_SB_EEEEENS5_IJNSA_ILi128EEENSA_ILi256EEENSA_ILi32EEEEEENS_12float_e5m2_tENS5_IJlSB_lEEESI_SJ_NS4_8TiledMMAINS4_8MMA_AtomIJNS4_10MMA_TraitsINS4_19SM100_MMA_F8F6F4_SSEJSI_SI_fSE_SF_NS4_17integral_constantINS4_4UMMA5MajorELSQ_0EEESR_NSO_INSP_7ScaleInELSS_0EEEST_EEEEEENS4_6LayoutISC_NS5_IJNSA_ILi0EEESX_SX_EEEEENS5_IJNS4_10UnderscoreES10_S10_EEEEENS4_13SM90_TMA_LOADENS4_14ComposedLayoutINS4_7SwizzleILi1ELi4ELi3EEENS4_18smem_ptr_flag_bitsILi8EEENSW_INS5_IJNSA_ILi8EEESG_EEENS5_IJSG_SB_EEEEEEEvNS4_8identityES13_S1D_vS1E_EENS_8epilogue10collective18CollectiveEpilogueINS1G_23Sm100TmaWarpSpecializedILi4ELi2ELi64ELb0ELb0EEEJSH_NS5_IJNSW_ISE_SB_EENSW_INSA_ILi64EEESB_EEEEESI_SJ_SI_SJ_NS1G_6fusion15FusionCallbacksIS1K_NS1P_17LinearCombinationISI_fSI_fLNS_15FloatRoundStyleE2EEESH_S1O_JEEENS4_5SM1004TMEM4LOAD26SM100_TMEM_LOAD_32dp32b64xES13_NS14_INS15_ILi2ELi4ELi3EEES18_NSW_INS5_IJS19_S1M_EEENS5_IJS1M_SB_EEEEEEENS4_39AutoVectorizingCopyWithAssumedAlignmentILi128EEENS4_14SM90_TMA_STOREES23_S25_S25_EEEvvEEEEvNT_6ParamsE)
        /*0044*/ 	.word	0x00000000
.L_30:


//--------------------- .nv.compat                --------------------------
	.section	.nv.compat,"",@"SHT_CUDA_COMPAT_INFO"
	.align	4
        /*0000*/ 	.byte	0x02, 0x09, 0x01, 0x00, 0x02, 0x02, 0x02, 0x00, 0x02, 0x05, 0x05, 0x00, 0x03, 0x07, 0x01, 0x01
        /*0010*/ 	.byte	0x02, 0x03, 0x01, 0x00, 0x02, 0x06, 0x01, 0x00, 0x04, 0x0b, 0x08, 0x00, 0x09, 0x00, 0x00, 0x00
        /*0020*/ 	.byte	0x00, 0x00, 0x00, 0x00


//--------------------- .nv.info._ZN7cutlass13device_kernelINS_4gemm6kernel13GemmUniversalIN4cute5tupleIJiiiiEEENS1_10collective13CollectiveMmaINS1_35MainloopSm100TmaUmmaWarpSpecializedILi3ELi2ELi2ENS5_IJNS4_1CILi1EEESB_SB_EEEEENS5_IJNSA_ILi128EEENSA_ILi256EEENSA_ILi32EEEEEENS_12float_e5m2_tENS5_IJlSB_lEEESI_SJ_NS4_8TiledMMAINS4_8MMA_AtomIJNS4_10MMA_TraitsINS4_19SM100_MMA_F8F6F4_SSEJSI_SI_fSE_SF_NS4_17integral_constantINS4_4UMMA5MajorELSQ_0EEESR_NSO_INSP_7ScaleInELSS_0EEEST_EEEEEENS4_6LayoutISC_NS5_IJNSA_ILi0EEESX_SX_EEEEENS5_IJNS4_10UnderscoreES10_S10_EEEEENS4_13SM90_TMA_LOADENS4_14ComposedLayoutINS4_7SwizzleILi1ELi4ELi3EEENS4_18smem_ptr_flag_bitsILi8EEENSW_INS5_IJNSA_ILi8EEESG_EEENS5_IJSG_SB_EEEEEEEvNS4_8identityES13_S1D_vS1E_EENS_8epilogue10collective18CollectiveEpilogueINS1G_23Sm100TmaWarpSpecializedILi4ELi2ELi64ELb0ELb0EEEJSH_NS5_IJNSW_ISE_SB_EENSW_INSA_ILi64EEESB_EEEEESI_SJ_SI_SJ_NS1G_6fusion15FusionCallbacksIS1K_NS1P_17LinearCombinationISI_fSI_fLNS_15FloatRoundStyleE2EEESH_S1O_JEEENS4_5SM1004TMEM4LOAD26SM100_TMEM_LOAD_32dp32b64xES13_NS14_INS15_ILi2ELi4ELi3EEES18_NSW_INS5_IJS19_S1M_EEENS5_IJS1M_SB_EEEEEEENS4_39AutoVectorizingCopyWithAssumedAlignmentILi128EEENS4_14SM90_TMA_STOREES23_S25_S25_EEEvvEEEEvNT_6ParamsE --------------------------
	.section	.nv.info._ZN7cutlass13device_kernelINS_4gemm6kernel13GemmUniversalIN4cute5tupleIJiiiiEEENS1_10collective13CollectiveMmaINS1_35MainloopSm100TmaUmmaWarpSpecializedILi3ELi2ELi2ENS5_IJNS4_1CILi1EEESB_SB_EEEEENS5_IJNSA_ILi128EEENSA_ILi256EEENSA_ILi32EEEEEENS_12float_e5m2_tENS5_IJlSB_lEEESI_SJ_NS4_8TiledMMAINS4_8MMA_AtomIJNS4_10MMA_TraitsINS4_19SM100_MMA_F8F6F4_SSEJSI_SI_fSE_SF_NS4_17integral_constantINS4_4UMMA5MajorELSQ_0EEESR_NSO_INSP_7ScaleInELSS_0EEEST_EEEEEENS4_6LayoutISC_NS5_IJNSA_ILi0EEESX_SX_EEEEENS5_IJNS4_10UnderscoreES10_S10_EEEEENS4_13SM90_TMA_LOADENS4_14ComposedLayoutINS4_7SwizzleILi1ELi4ELi3EEENS4_18smem_ptr_flag_bitsILi8EEENSW_INS5_IJNSA_ILi8EEESG_EEENS5_IJSG_SB_EEEEEEEvNS4_8identityES13_S1D_vS1E_EENS_8epilogue10collective18CollectiveEpilogueINS1G_23Sm100TmaWarpSpecializedILi4ELi2ELi64ELb0ELb0EEEJSH_NS5_IJNSW_ISE_SB_EENSW_INSA_ILi64EEESB_EEEEESI_SJ_SI_SJ_NS1G_6fusion15FusionCallbacksIS1K_NS1P_17LinearCombinationISI_fSI_fLNS_15FloatRoundStyleE2EEESH_S1O_JEEENS4_5SM1004TMEM4LOAD26SM100_TMEM_LOAD_32dp32b64xES13_NS14_INS15_ILi2ELi4ELi3EEES18_NSW_INS5_IJS19_S1M_EEENS5_IJS1M_SB_EEEEEEENS4_39AutoVectorizingCopyWithAssumedAlignmentILi128EEENS4_14SM90_TMA_STOREES23_S25_S25_EEEvvEEEEvNT_6ParamsE,"",@"SHT_CUDA_INFO"
	.sectionflags	@""
	.align	4


	//----- nvinfo : EIATTR_CUDA_API_VERSION
	.align		4
        /*0000*/ 	.byte	0x04, 0x37
        /*0002*/ 	.short	(.L_32 - .L_31)
.L_31:
        /*0004*/ 	.word	0x00000082


	//----- nvinfo : EIATTR_KPARAM_INFO
	.align		4
.L_32:
        /*0008*/ 	.byte	0x04, 0x17
        /*000a*/ 	.short	(.L_34 - .L_33)
.L_33:
        /*000c*/ 	.word	0x00000000
        /*0010*/ 	.short	0x0000
        /*0012*/ 	.short	0x0000
        /*0014*/ 	.byte	0x00, 0xf0, 0x01, 0x20


	//----- nvinfo : EIATTR_AT_ENTRY_FRAGMENTS
	.align		4
.L_34:
        /*0018*/ 	.byte	0x04, 0x4f
        /*001a*/ 	.short	(.L_36 - .L_35)


	//   ....[0]....
.L_35:
        /*001c*/ 	.word	0x00000006


	//----- nvinfo : EIATTR_RESERVED_SMEM_USED
	.align		4
.L_36:
        /*0020*/ 	.byte	0x01, 0x41
	.zero		2


	//----- nvinfo : EIATTR_SPARSE_MMA_MASK
	.align		4
        /*0024*/ 	.byte	0x03, 0x50
        /*0026*/ 	.short	0x0000


	//----- nvinfo : EIATTR_TCGEN05_1CTA_USED
	.align		4
        /*0028*/ 	.byte	0x01, 0x51
	.zero		2


	//----- nvinfo : EIATTR_MAXREG_COUNT
	.align		4
        /*002c*/ 	.byte	0x03, 0x1b
        /*002e*/ 	.short	0x00ff


	//----- nvinfo : EIATTR_NUM_BARRIERS
	.align		4
        /*0030*/ 	.byte	0x02, 0x4c
        /*0032*/ 	.byte	0x07
	.zero		1


	//----- nvinfo : EIATTR_EXTERNS
	.align		4
        /*0034*/ 	.byte	0x04, 0x0f
        /*0036*/ 	.short	(.L_38 - .L_37)


	//   ....[0]....
	.align		4
.L_37:
        /*0038*/ 	.word	index@(__assertfail)


	//----- nvinfo : EIATTR_MERCURY_ISA_VERSION
	.align		4
.L_38:
        /*003c*/ 	.byte	0x03, 0x5f
        /*003e*/ 	.short	0x0101


	//----- nvinfo : EIATTR_INT_WARP_WIDE_INSTR_OFFSETS
	.align		4
        /*0040*/ 	.byte	0x04, 0x31
        /*0042*/ 	.short	(.L_40 - .L_39)


	//   ....[0]....
.L_39:
        /*0044*/ 	.word	0x00001d80


	//   ....[1]....
        /*0048*/ 	.word	0x000034d0


	//   ....[2]....
        /*004c*/ 	.word	0x000034f0


	//   ....[3]....
        /*0050*/ 	.word	0x00003520


	//   ....[4]....
        /*0054*/ 	.word	0x00003e60


	//   ....[5]....
        /*0058*/ 	.word	0x00003ed0


	//   ....[6]....
        /*005c*/ 	.word	0x00003fb0


	//   ....[7]....
        /*0060*/ 	.word	0x00004030


	//   ....[8]....
        /*0064*/ 	.word	0x00004140


	//   ....[9]....
        /*0068*/ 	.word	0x000041d0


	//   ....[10]....
        /*006c*/ 	.word	0x000043b0


	//   ....[11]....
        /*0070*/ 	.word	0x00004510


	//----- nvinfo : EIATTR_COOP_GROUP_MASK_REGIDS
	.align		4
.L_40:
        /*0074*/ 	.byte	0x04, 0x29
        /*0076*/ 	.short	(.L_42 - .L_41)


	//   ....[0]....
.L_41:
        /*0078*/ 	.word	0xffffffff


	//   ....[1]....
        /*007c*/ 	.word	0xffffffff


	//   ....[2]....
        /*0080*/ 	.word	0xffffffff


	//   ....[3]....
        /*0084*/ 	.word	0xffffffff


	//   ....[4]....
        /*0088*/ 	.word	0xffffffff


	//   ....[5]....
        /*008c*/ 	.word	0xffffffff


	//   ....[6]....
        /*0090*/ 	.word	0xffffffff


	//   ....[7]....
        /*0094*/ 	.word	0xffffffff


	//   ....[8]....
        /*0098*/ 	.word	0xffffffff


	//   ....[9]....
        /*009c*/ 	.word	0xffffffff


	//   ....[10]....
        /*00a0*/ 	.word	0xffffffff


	//   ....[11]....
        /*00a4*/ 	.word	0xffffffff


	//   ....[12]....
        /*00a8*/ 	.word	0xffffffff


	//----- nvinfo : EIATTR_COOP_GROUP_INSTR_OFFSETS
	.align		4
.L_42:
        /*00ac*/ 	.byte	0x04, 0x28
        /*00ae*/ 	.short	(.L_44 - .L_43)


	//   ....[0]....
.L_43:
        /*00b0*/ 	.word	0x00000090


	//   ....[1]....
        /*00b4*/ 	.word	0x000004d0


	//   ....[2]....
        /*00b8*/ 	.word	0x00000620


	//   ....[3]....
        /*00bc*/ 	.word	0x000007c0


	//   ....[4]....
        /*00c0*/ 	.word	0x000008c0


	//   ....[5]....
        /*00c4*/ 	.word	0x00000a30


	//   ....[6]....
        /*00c8*/ 	.word	0x00000b90


	//   ....[7]....
        /*00cc*/ 	.word	0x00001c60


	//   ....[8]....
        /*00d0*/ 	.word	0x000029b0


	//   ....[9]....
        /*00d4*/ 	.word	0x00002bc0


	//   ....[10]....
        /*00d8*/ 	.word	0x00002bf0


	//   ....[11]....
        /*00dc*/ 	.word	0x000033b0


	//   ....[12]....
        /*00e0*/ 	.word	0x000035e0


	//----- nvinfo : EIATTR_VRC_CTA_INIT_COUNT
	.align		4
.L_44:
        /*00e4*/ 	.byte	0x02, 0x4a
        /*00e6*/ 	.byte	0x80
	.zero		1


	//----- nvinfo : EIATTR_SYSCALL_OFFSETS
	.align		4
        /*00e8*/ 	.byte	0x04, 0x46
        /*00ea*/ 	.short	(.L_46 - .L_45)


	//   ....[0]....
.L_45:
        /*00ec*/ 	.word	0x00004f80


	//   ....[1]....
        /*00f0*/ 	.word	0x000050c0


	//   ....[2]....
        /*00f4*/ 	.word	0x00005920


	//   ....[3]....
        /*00f8*/ 	.word	0x00006f40


	//   ....[4]....
        /*00fc*/ 	.word	0x000084f0


	//   ....[5]....
        /*0100*/ 	.word	0x00009ac0


	//----- nvinfo : EIATTR_MBARRIER_INSTR_OFFSETS
	.align		4
.L_46:
        /*0104*/ 	.byte	0x04, 0x39
        /*0106*/ 	.short	(.L_48 - .L_47)


	//   ....[0]....
.L_47:
        /*0108*/ 	.word	0x000005b0
        /*010c*/ 	.word	0x000000ff
        /*0110*/ 	.word	0x00000000
        /*0114*/ 	.short	0x0100
        /*0116*/ 	.byte	0x05
	.zero		1


	//   ....[1]....
        /*0118*/ 	.word	0x000005c0
        /*011c*/ 	.word	0x000000ff
        /*0120*/ 	.word	0x00000018
        /*0124*/ 	.short	0x0100
        /*0126*/ 	.byte	0x05
	.zero		1


	//   ....[2]....
        /*0128*/ 	.word	0x000005d0
        /*012c*/ 	.word	0x000000ff
        /*0130*/ 	.word	0x00000008
        /*0134*/ 	.short	0x0100
        /*0136*/ 	.byte	0x05
	.zero		1


	//   ....[3]....
        /*0138*/ 	.word	0x000005e0
        /*013c*/ 	.word	0x000000ff
        /*0140*/ 	.word	0x00000020
        /*0144*/ 	.short	0x0100
        /*0146*/ 	.byte	0x05
	.zero		1


	//   ....[4]....
        /*0148*/ 	.word	0x000005f0
        /*014c*/ 	.word	0x000000ff
        /*0150*/ 	.word	0x00000010
        /*0154*/ 	.short	0x0100
        /*0156*/ 	.byte	0x05
	.zero		1


	//   ....[5]....
        /*0158*/ 	.word	0x00000600
        /*015c*/ 	.word	0x000000ff
        /*0160*/ 	.word	0x00000028
        /*0164*/ 	.short	0x0100
        /*0166*/ 	.byte	0x05
	.zero		1


	//   ....[6]....
        /*0168*/ 	.word	0x00000730
        /*016c*/ 	.word	0x000000ff
        /*0170*/ 	.word	0x00000030
        /*0174*/ 	.short	0x0100
        /*0176*/ 	.byte	0x07
	.zero		1


	//   ....[7]....
        /*0178*/ 	.word	0x00000740
        /*017c*/ 	.word	0x000000ff
        /*0180*/ 	.word	0x00000050
        /*0184*/ 	.short	0x0100
        /*0186*/ 	.byte	0x07
	.zero		1


	//   ....[8]....
        /*0188*/ 	.word	0x00000750
        /*018c*/ 	.word	0x000000ff
        /*0190*/ 	.word	0x00000038
        /*0194*/ 	.short	0x0100
        /*0196*/ 	.byte	0x07
	.zero		1


	//   ....[9]....
        /*0198*/ 	.word	0x00000760
        /*019c*/ 	.word	0x000000ff
        /*01a0*/ 	.word	0x00000058
        /*01a4*/ 	.short	0x0100
        /*01a6*/ 	.byte	0x07
	.zero		1


	//   ....[10]....
        /*01a8*/ 	.word	0x00000770
        /*01ac*/ 	.word	0x000000ff
        /*01b0*/ 	.word	0x00000040
        /*01b4*/ 	.short	0x0100
        /*01b6*/ 	.byte	0x07
	.zero		1


	//   ....[11]....
        /*01b8*/ 	.word	0x00000780
        /*01bc*/ 	.word	0x000000ff
        /*01c0*/ 	.word	0x00000060
        /*01c4*/ 	.short	0x0100
        /*01c6*/ 	.byte	0x07
	.zero		1


	//   ....[12]....
        /*01c8*/ 	.word	0x00000790
        /*01cc*/ 	.word	0x000000ff
        /*01d0*/ 	.word	0x00000048
        /*01d4*/ 	.short	0x0100
        /*01d6*/ 	.byte	0x07
	.zero		1


	//   ....[13]....
        /*01d8*/ 	.word	0x000007a0
        /*01dc*/ 	.word	0x000000ff
        /*01e0*/ 	.word	0x00000068
        /*01e4*/ 	.short	0x0100
        /*01e6*/ 	.byte	0x07
	.zero		1


	//   ....[14]....
        /*01e8*/ 	.word	0x00000890
        /*01ec*/ 	.word	0x000000ff
        /*01f0*/ 	.word	0x00000070
        /*01f4*/ 	.short	0x0100
        /*01f6*/ 	.byte	0x05
	.zero		1


	//   ....[15]....
        /*01f8*/ 	.word	0x000008a0
        /*01fc*/ 	.word	0x000000ff
        /*0200*/ 	.word	0x00000078
        /*0204*/ 	.short	0x0100
        /*0206*/ 	.byte	0x05
	.zero		1


	//   ....[16]....
        /*0208*/ 	.word	0x000009e0
        /*020c*/ 	.word	0x000000ff
        /*0210*/ 	.word	0x00000080
        /*0214*/ 	.short	0x0100
        /*0216*/ 	.byte	0x05
	.zero		1


	//   ....[17]....
        /*0218*/ 	.word	0x000009f0
        /*021c*/ 	.word	0x000000ff
        /*0220*/ 	.word	0x00000090
        /*0224*/ 	.short	0x0100
        /*0226*/ 	.byte	0x05
	.zero		1


	//   ....[18]....
        /*0228*/ 	.word	0x00000a00
        /*022c*/ 	.word	0x000000ff
        /*0230*/ 	.word	0x00000088
        /*0234*/ 	.short	0x0100
        /*0236*/ 	.byte	0x05
	.zero		1


	//   ....[19]....
        /*0238*/ 	.word	0x00000a10
        /*023c*/ 	.word	0x000000ff
        /*0240*/ 	.word	0x00000098
        /*0244*/ 	.short	0x0100
        /*0246*/ 	.byte	0x05
	.zero		1


	//   ....[20]....
        /*0248*/ 	.word	0x00000b40
        /*024c*/ 	.word	0x000000ff
        /*0250*/ 	.word	0x000000a0
        /*0254*/ 	.short	0x0100
        /*0256*/ 	.byte	0x07
	.zero		1


	//   ....[21]....
        /*0258*/ 	.word	0x00000b50
        /*025c*/ 	.word	0x000000ff
        /*0260*/ 	.word	0x000000b0
        /*0264*/ 	.short	0x0100
        /*0266*/ 	.byte	0x07
	.zero		1


	//   ....[22]....
        /*0268*/ 	.word	0x00000b60
        /*026c*/ 	.word	0x000000ff
        /*0270*/ 	.word	0x000000a8
        /*0274*/ 	.short	0x0100
        /*0276*/ 	.byte	0x07
	.zero		1


	//   ....[23]....
        /*0278*/ 	.word	0x00000b70
        /*027c*/ 	.word	0x000000ff
        /*0280*/ 	.word	0x000000b8
        /*0284*/ 	.short	0x0100
        /*0286*/ 	.byte	0x07
	.zero		1


	//   ....[24]....
        /*0288*/ 	.word	0x00000c60
        /*028c*/ 	.word	0x000000ff
        /*0290*/ 	.word	0x000000c0
        /*0294*/ 	.short	0x0100
        /*0296*/ 	.byte	0x05
	.zero		1


	//   ....[25]....
        /*0298*/ 	.word	0x00000c70
        /*029c*/ 	.word	0x000000ff
        /*02a0*/ 	.word	0x000000d0
        /*02a4*/ 	.short	0x0100
        /*02a6*/ 	.byte	0x05
	.zero		1


	//   ....[26]....
        /*02a8*/ 	.word	0x00000c80
        /*02ac*/ 	.word	0x000000ff
        /*02b0*/ 	.word	0x000000c8
        /*02b4*/ 	.short	0x0100
        /*02b6*/ 	.byte	0x05
	.zero		1


	//   ....[27]....
        /*02b8*/ 	.word	0x00000c90
        /*02bc*/ 	.word	0x000000ff
        /*02c0*/ 	.word	0x000000d8
        /*02c4*/ 	.short	0x0100
        /*02c6*/ 	.byte	0x05
	.zero		1


	//   ....[28]....
        /*02c8*/ 	.word	0x00001560
        /*02cc*/ 	.word	0x00000003
        /*02d0*/ 	.word	0x000000d0
        /*02d4*/ 	.short	0x010a
        /*02d6*/ 	.byte	0xff
	.zero		1


	//   ....[29]....
        /*02d8*/ 	.word	0x00001590
        /*02dc*/ 	.word	0x00000003
        /*02e0*/ 	.word	0x000000c0
        /*02e4*/ 	.short	0x0101
        /*02e6*/ 	.byte	0xff
	.zero		1


	//   ....[30]....
        /*02e8*/ 	.word	0x00001660
        /*02ec*/ 	.word	0x000000ff
        /*02f0*/ 	.word	0x00000018
        /*02f4*/ 	.short	0x010a
        /*02f6*/ 	.byte	0x08
	.zero		1


	//   ....[31]....
        /*02f8*/ 	.word	0x00001700
        /*02fc*/ 	.word	0x000000ff
        /*0300*/ 	.word	0x00000018
        /*0304*/ 	.short	0x010a
        /*0306*/ 	.byte	0x21
	.zero		1


	//   ....[32]....
        /*0308*/ 	.word	0x00001850
        /*030c*/ 	.word	0x000000ff
        /*0310*/ 	.word	0x00000018
        /*0314*/ 	.short	0x010a
        /*0316*/ 	.byte	0x08
	.zero		1


	//   ....[33]....
        /*0318*/ 	.word	0x00001960
        /*031c*/ 	.word	0x000000ff
        /*0320*/ 	.word	0x00000078
        /*0324*/ 	.short	0x0101
        /*0326*/ 	.byte	0x04
	.zero		1


	//   ....[34]....
        /*0328*/ 	.word	0x00001980
        /*032c*/ 	.word	0x000000ff
        /*0330*/ 	.word	0x00000018
        /*0334*/ 	.short	0x010a
        /*0336*/ 	.byte	0x08
	.zero		1


	//   ....[35]....
        /*0338*/ 	.word	0x00001a00
        /*033c*/ 	.word	0x000000ff
        /*0340*/ 	.word	0x00000018
        /*0344*/ 	.short	0x010a
        /*0346*/ 	.byte	0x11
	.zero		1


	//   ....[36]....
        /*0348*/ 	.word	0x00001b50
        /*034c*/ 	.word	0x000000ff
        /*0350*/ 	.word	0x00000018
        /*0354*/ 	.short	0x010a
        /*0356*/ 	.byte	0x08
	.zero		1


	//   ....[37]....
        /*0358*/ 	.word	0x00001c90
        /*035c*/ 	.word	0x00000002
        /*0360*/ 	.word	0x00000080
        /*0364*/ 	.short	0x010a
        /*0366*/ 	.byte	0xff
	.zero		1


	//   ....[38]....
        /*0368*/ 	.word	0x00001d50
        /*036c*/ 	.word	0x00000002
        /*0370*/ 	.word	0x00000000
        /*0374*/ 	.short	0x0101
        /*0376*/ 	.byte	0xff
	.zero		1


	//   ....[39]....
        /*0378*/ 	.word	0x000022b0
        /*037c*/ 	.word	0x000000ff
        /*0380*/ 	.word	0x00000000
        /*0384*/ 	.short	0x010a
        /*0386*/ 	.byte	0x05
	.zero		1


	//   ....[40]....
        /*0388*/ 	.word	0x00002340
        /*038c*/ 	.word	0x000000ff
        /*0390*/ 	.word	0x00000000
        /*0394*/ 	.short	0x010a
        /*0396*/ 	.byte	0x05
	.zero		1


	//   ....[41]....
        /*0398*/ 	.word	0x000023e0
        /*039c*/ 	.word	0x00000000
        /*03a0*/ 	.word	0x00000000
        /*03a4*/ 	.short	0x010a
        /*03a6*/ 	.byte	0xff
	.zero		1


	//   ....[42]....
        /*03a8*/ 	.word	0x00002500
        /*03ac*/ 	.word	0x00000000
        /*03b0*/ 	.word	0x000000c0
        /*03b4*/ 	.short	0x010a
        /*03b6*/ 	.byte	0xff
	.zero		1


	//   ....[43]....
        /*03b8*/ 	.word	0x00002560
        /*03bc*/ 	.word	0x00000004
        /*03c0*/ 	.word	0x00000000
        /*03c4*/ 	.short	0x0101
        /*03c6*/ 	.byte	0xff
	.zero		1


	//   ....[44]....
        /*03c8*/ 	.word	0x00002580
        /*03cc*/ 	.word	0x000000ff
        /*03d0*/ 	.word	0x00000090
        /*03d4*/ 	.short	0x010a
        /*03d6*/ 	.byte	0x05
	.zero		1


	//   ....[45]....
        /*03d8*/ 	.word	0x000026a0
        /*03dc*/ 	.word	0x00000000
        /*03e0*/ 	.word	0x00000080
        /*03e4*/ 	.short	0x010a
        /*03e6*/ 	.byte	0xff
	.zero		1


	//   ....[46]....
        /*03e8*/ 	.word	0x000027b0
        /*03ec*/ 	.word	0x00000000
        /*03f0*/ 	.word	0x00000000
        /*03f4*/ 	.short	0x0101
        /*03f6*/ 	.byte	0xff
	.zero		1


	//   ....[47]....
        /*03f8*/ 	.word	0x00002840
        /*03fc*/ 	.word	0x000000ff
        /*0400*/ 	.word	0x00000090
        /*0404*/ 	.short	0x0106
        /*0406*/ 	.byte	0x05
	.zero		1


	//   ....[48]....
        /*0408*/ 	.word	0x00002860
        /*040c*/ 	.word	0x000000ff
        /*0410*/ 	.word	0x00000090
        /*0414*/ 	.short	0x010a
        /*0416*/ 	.byte	0x05
	.zero		1


	//   ....[49]....
        /*0418*/ 	.word	0x000028f0
        /*041c*/ 	.word	0x000000ff
        /*0420*/ 	.word	0x00000090
        /*0424*/ 	.short	0x0106
        /*0426*/ 	.byte	0x04
	.zero		1


	//   ....[50]....
        /*0428*/ 	.word	0x00002930
        /*042c*/ 	.word	0x00000000
        /*0430*/ 	.word	0x00000090
        /*0434*/ 	.short	0x010a
        /*0436*/ 	.byte	0xff
	.zero		1


	//   ....[51]....
        /*0438*/ 	.word	0x00002e10
        /*043c*/ 	.word	0x00000000
        /*0440*/ 	.word	0x00000080
        /*0444*/ 	.short	0x010a
        /*0446*/ 	.byte	0xff
	.zero		1


	//   ....[52]....
        /*0448*/ 	.word	0x00002f10
        /*044c*/ 	.word	0x00000003
        /*0450*/ 	.word	0x00000000
        /*0454*/ 	.short	0x0101
        /*0456*/ 	.byte	0xff
	.zero		1


	//   ....[53]....
        /*0458*/ 	.word	0x00002f20
        /*045c*/ 	.word	0x000000ff
        /*0460*/ 	.word	0x00000000
        /*0464*/ 	.short	0x010a
        /*0466*/ 	.byte	0x04
	.zero		1


	//   ....[54]....
        /*0468*/ 	.word	0x00002f40
        /*046c*/ 	.word	0x000000ff
        /*0470*/ 	.word	0x000000b0
        /*0474*/ 	.short	0x010a
        /*0476*/ 	.byte	0x09
	.zero		1


	//   ....[55]....
        /*0478*/ 	.word	0x00003020
        /*047c*/ 	.word	0x000000ff
        /*0480*/ 	.word	0x00000000
        /*0484*/ 	.short	0x010a
        /*0486*/ 	.byte	0x07
	.zero		1


	//   ....[56]....
        /*0488*/ 	.word	0x00003150
        /*048c*/ 	.word	0x000000ff
        /*0490*/ 	.word	0x00000000
        /*0494*/ 	.short	0x010a
        /*0496*/ 	.byte	0x04
	.zero		1


	//   ....[57]....
        /*0498*/ 	.word	0x00003300
        /*049c*/ 	.word	0x000000ff
        /*04a0*/ 	.word	0x00000000
        /*04a4*/ 	.short	0x010a
        /*04a6*/ 	.byte	0x05
	.zero		1


	//   ....[58]....
        /*04a8*/ 	.word	0x00003390
        /*04ac*/ 	.word	0x000000ff
        /*04b0*/ 	.word	0x00000000
        /*04b4*/ 	.short	0x010a
        /*04b6*/ 	.byte	0x07
	.zero		1


	//   ....[59]....
        /*04b8*/ 	.word	0x00003810
        /*04bc*/ 	.word	0x00000000
        /*04c0*/ 	.word	0x00000080
        /*04c4*/ 	.short	0x010a
        /*04c6*/ 	.byte	0xff
	.zero		1


	//   ....[60]....
        /*04c8*/ 	.word	0x000038d0
        /*04cc*/ 	.word	0x00000000
        /*04d0*/ 	.word	0x00000000
        /*04d4*/ 	.short	0x0101
        /*04d6*/ 	.byte	0xff
	.zero		1


	//   ....[61]....
        /*04d8*/ 	.word	0x00003bf0
        /*04dc*/ 	.word	0x000000ff
        /*04e0*/ 	.word	0x00000078
        /*04e4*/ 	.short	0x010a
        /*04e6*/ 	.byte	0x07
	.zero		1


	//   ....[62]....
        /*04e8*/ 	.word	0x00003de0
        /*04ec*/ 	.word	0x000000ff
        /*04f0*/ 	.word	0x00000050
        /*04f4*/ 	.short	0x010a
        /*04f6*/ 	.byte	0x07
	.zero		1


	//   ....[63]....
        /*04f8*/ 	.word	0x00003f50
        /*04fc*/ 	.word	0x000000ff
        /*0500*/ 	.word	0x00000030
        /*0504*/ 	.short	0x010b
        /*0506*/ 	.byte	0x07
	.zero		1


	//   ....[64]....
        /*0508*/ 	.word	0x00003f60
        /*050c*/ 	.word	0x000000ff
        /*0510*/ 	.word	0x00000000
        /*0514*/ 	.short	0x0101
        /*0516*/ 	.byte	0x08
	.zero		1


	//   ....[65]....
        /*0518*/ 	.word	0x00003f80
        /*051c*/ 	.word	0x000000ff
        /*0520*/ 	.word	0x00000058
        /*0524*/ 	.short	0x010a
        /*0526*/ 	.byte	0x07
	.zero		1


	//   ....[66]....
        /*0528*/ 	.word	0x000040e0
        /*052c*/ 	.word	0x000000ff
        /*0530*/ 	.word	0x00000038
        /*0534*/ 	.short	0x010b
        /*0536*/ 	.byte	0x07
	.zero		1


	//   ....[67]....
        /*0538*/ 	.word	0x000040f0
        /*053c*/ 	.word	0x000000ff
        /*0540*/ 	.word	0x00000000
        /*0544*/ 	.short	0x0101
        /*0546*/ 	.byte	0x08
	.zero		1


	//   ....[68]....
        /*0548*/ 	.word	0x00004100
        /*054c*/ 	.word	0x000000ff
        /*0550*/ 	.word	0x00000060
        /*0554*/ 	.short	0x010a
        /*0556*/ 	.byte	0x07
	.zero		1


	//   ....[69]....
        /*0558*/ 	.word	0x000042a0
        /*055c*/ 	.word	0x000000ff
        /*0560*/ 	.word	0x00000040
        /*0564*/ 	.short	0x010b
        /*0566*/ 	.byte	0x07
	.zero		1


	//   ....[70]....
        /*0568*/ 	.word	0x00004310
        /*056c*/ 	.word	0x000000ff
        /*0570*/ 	.word	0x00000000
        /*0574*/ 	.short	0x0101
        /*0576*/ 	.byte	0x08
	.zero		1


	//   ....[71]....
        /*0578*/ 	.word	0x00004340
        /*057c*/ 	.word	0x000000ff
        /*0580*/ 	.word	0x00000068
        /*0584*/ 	.short	0x010a
        /*0586*/ 	.byte	0x07
	.zero		1


	//   ....[72]....
        /*0588*/ 	.word	0x00004550
        /*058c*/ 	.word	0x000000ff
        /*0590*/ 	.word	0x00000048
        /*0594*/ 	.short	0x010b
        /*0596*/ 	.byte	0x07
	.zero		1


	//   ....[73]....
        /*0598*/ 	.word	0x00004570
        /*059c*/ 	.word	0x000000ff
        /*05a0*/ 	.word	0x00000000
        /*05a4*/ 	.short	0x0101
        /*05a6*/ 	.byte	0x0d
	.zero		1


	//   ....[74]....
        /*05a8*/ 	.word	0x000045a0
        /*05ac*/ 	.word	0x000000ff
        /*05b0*/ 	.word	0x00000050
        /*05b4*/ 	.short	0x010a
        /*05b6*/ 	.byte	0x07
	.zero		1


	//   ....[75]....
        /*05b8*/ 	.word	0x000045c0
        /*05bc*/ 	.word	0x000000ff
        /*05c0*/ 	.word	0x00000058
        /*05c4*/ 	.short	0x010a
        /*05c6*/ 	.byte	0x07
	.zero		1


	//   ....[76]....
        /*05c8*/ 	.word	0x000045e0
        /*05cc*/ 	.word	0x000000ff
        /*05d0*/ 	.word	0x00000060
        /*05d4*/ 	.short	0x010a
        /*05d6*/ 	.byte	0x07
	.zero		1


	//   ....[77]....
        /*05d8*/ 	.word	0x00004620
        /*05dc*/ 	.word	0x00000000
        /*05e0*/ 	.word	0x00000068
        /*05e4*/ 	.short	0x010a
        /*05e6*/ 	.byte	0xff
	.zero		1


	//   ....[78]....
        /*05e8*/ 	.word	0x00004950
        /*05ec*/ 	.word	0x00000000
        /*05f0*/ 	.word	0x00000080
        /*05f4*/ 	.short	0x010a
        /*05f6*/ 	.byte	0xff
	.zero		1


	//   ....[79]....
        /*05f8*/ 	.word	0x00004a60
        /*05fc*/ 	.word	0x00000000
        /*0600*/ 	.word	0x00000000
        /*0604*/ 	.short	0x0101
        /*0606*/ 	.byte	0xff
	.zero		1


	//   ....[80]....
        /*0608*/ 	.word	0x000054c0
        /*060c*/ 	.word	0x00000003
        /*0610*/ 	.word	0x00000030
        /*0614*/ 	.short	0x010a
        /*0616*/ 	.byte	0xff
	.zero		1


	//   ....[81]....
        /*0618*/ 	.word	0x00005500
        /*061c*/ 	.word	0x000000c1
        /*0620*/ 	.word	0x000000a0
        /*0624*/ 	.short	0x010a
        /*0626*/ 	.byte	0xff
	.zero		1


	//   ....[82]....
        /*0628*/ 	.word	0x00005630
        /*062c*/ 	.word	0x00000003
        /*0630*/ 	.word	0x00000030
        /*0634*/ 	.short	0x010a
        /*0636*/ 	.byte	0xff
	.zero		1


	//   ....[83]....
        /*0638*/ 	.word	0x00005790
        /*063c*/ 	.word	0x00000000
        /*0640*/ 	.word	0x00000000
        /*0644*/ 	.short	0x0101
        /*0646*/ 	.byte	0xff
	.zero		1


	//   ....[84]....
        /*0648*/ 	.word	0x000057f0
        /*064c*/ 	.word	0x000000c1
        /*0650*/ 	.word	0x000000a0
        /*0654*/ 	.short	0x010a
        /*0656*/ 	.byte	0xff
	.zero		1


	//   ....[85]....
        /*0658*/ 	.word	0x00006ba0
        /*065c*/ 	.word	0x000000cc
        /*0660*/ 	.word	0x00000030
        /*0664*/ 	.short	0x010a
        /*0666*/ 	.byte	0xff
	.zero		1


	//   ....[86]....
        /*0668*/ 	.word	0x00006c70
        /*066c*/ 	.word	0x000000cc
        /*0670*/ 	.word	0x00000030
        /*0674*/ 	.short	0x010a
        /*0676*/ 	.byte	0xff
	.zero		1


	//   ....[87]....
        /*0678*/ 	.word	0x00006db0
        /*067c*/ 	.word	0x00000003
        /*0680*/ 	.word	0x00000000
        /*0684*/ 	.short	0x0101
        /*0686*/ 	.byte	0xff
	.zero		1


	//   ....[88]....
        /*0688*/ 	.word	0x00008150
        /*068c*/ 	.word	0x00000000
        /*0690*/ 	.word	0x00000030
        /*0694*/ 	.short	0x010a
        /*0696*/ 	.byte	0xff
	.zero		1


	//   ....[89]....
        /*0698*/ 	.word	0x00008220
        /*069c*/ 	.word	0x00000000
        /*06a0*/ 	.word	0x00000030
        /*06a4*/ 	.short	0x010a
        /*06a6*/ 	.byte	0xff
	.zero		1


	//   ....[90]....
        /*06a8*/ 	.word	0x00008380
        /*06ac*/ 	.word	0x00000000
        /*06b0*/ 	.word	0x00000000
        /*06b4*/ 	.short	0x0101
        /*06b6*/ 	.byte	0xff
	.zero		1


	//   ....[91]....
        /*06b8*/ 	.word	0x00009730
        /*06bc*/ 	.word	0x00000000
        /*06c0*/ 	.word	0x00000030
        /*06c4*/ 	.short	0x010a
        /*06c6*/ 	.byte	0xff
	.zero		1


	//   ....[92]....
        /*06c8*/ 	.word	0x00009800
        /*06cc*/ 	.word	0x00000000
        /*06d0*/ 	.word	0x00000030
        /*06d4*/ 	.short	0x010a
        /*06d6*/ 	.byte	0xff
	.zero		1


	//   ....[93]....
        /*06d8*/ 	.word	0x00009960
        /*06dc*/ 	.word	0x00000000
        /*06e0*/ 	.word	0x00000000
        /*06e4*/ 	.short	0x0101
        /*06e6*/ 	.byte	0xff
	.zero		1


	//   ....[94]....
        /*06e8*/ 	.word	0x00009e50
        /*06ec*/ 	.word	0x000000ff
        /*06f0*/ 	.word	0x00000000
        /*06f4*/ 	.short	0x0101
        /*06f6*/ 	.byte	0x05
	.zero		1


	//   ....[95]....
        /*06f8*/ 	.word	0x0000add0
        /*06fc*/ 	.word	0x00000003
        /*0700*/ 	.word	0x000000d0
        /*0704*/ 	.short	0x010a
        /*0706*/ 	.byte	0xff
	.zero		1


	//   ....[96]....
        /*0708*/ 	.word	0x0000ae30
        /*070c*/ 	.word	0x00000002
        /*0710*/ 	.word	0x00000018
        /*0714*/ 	.short	0x010a
        /*0716*/ 	.byte	0xff
	.zero		1


	//   ....[97]....
        /*0718*/ 	.word	0x0000ae90
        /*071c*/ 	.word	0x00000002
        /*0720*/ 	.word	0x00000018
        /*0724*/ 	.short	0x010a
        /*0726*/ 	.byte	0xff
	.zero		1


	//   ....[98]....
        /*0728*/ 	.word	0x0000aee0
        /*072c*/ 	.word	0x00000002
        /*0730*/ 	.word	0x00000080
        /*0734*/ 	.short	0x010a
        /*0736*/ 	.byte	0xff
	.zero		1


	//   ....[99]....
        /*0738*/ 	.word	0x0000af40
        /*073c*/ 	.word	0x00000000
        /*0740*/ 	.word	0x00000000
        /*0744*/ 	.short	0x010a
        /*0746*/ 	.byte	0xff
	.zero		1


	//   ....[100]....
        /*0748*/ 	.word	0x0000afa0
        /*074c*/ 	.word	0x00000000
        /*0750*/ 	.word	0x00000000
        /*0754*/ 	.short	0x010a
        /*0756*/ 	.byte	0xff
	.zero		1


	//   ....[101]....
        /*0758*/ 	.word	0x0000aff0
        /*075c*/ 	.word	0x00000000
        /*0760*/ 	.word	0x000000c0
        /*0764*/ 	.short	0x010a
        /*0766*/ 	.byte	0xff
	.zero		1


	//   ....[102]....
        /*0768*/ 	.word	0x0000b050
        /*076c*/ 	.word	0x00000000
        /*0770*/ 	.word	0x00000090
        /*0774*/ 	.short	0x010a
        /*0776*/ 	.byte	0xff
	.zero		1


	//   ....[103]....
        /*0778*/ 	.word	0x0000b0a0
        /*077c*/ 	.word	0x00000000
        /*0780*/ 	.word	0x00000080
        /*0784*/ 	.short	0x010a
        /*0786*/ 	.byte	0xff
	.zero		1


	//   ....[104]....
        /*0788*/ 	.word	0x0000b100
        /*078c*/ 	.word	0x00000000
        /*0790*/ 	.word	0x00000090
        /*0794*/ 	.short	0x010a
        /*0796*/ 	.byte	0xff
	.zero		1


	//   ....[105]....
        /*0798*/ 	.word	0x0000b150
        /*079c*/ 	.word	0x00000000
        /*07a0*/ 	.word	0x00000080
        /*07a4*/ 	.short	0x010a
        /*07a6*/ 	.byte	0xff
	.zero		1


	//   ....[106]....
        /*07a8*/ 	.word	0x0000b1b0
        /*07ac*/ 	.word	0x00000003
        /*07b0*/ 	.word	0x000000b0
        /*07b4*/ 	.short	0x010a
        /*07b6*/ 	.byte	0xff
	.zero		1


	//   ....[107]....
        /*07b8*/ 	.word	0x0000b210
        /*07bc*/ 	.word	0x00000000
        /*07c0*/ 	.word	0x00000000
        /*07c4*/ 	.short	0x010a
        /*07c6*/ 	.byte	0xff
	.zero		1


	//   ....[108]....
        /*07c8*/ 	.word	0x0000b270
        /*07cc*/ 	.word	0x00000000
        /*07d0*/ 	.word	0x00000000
        /*07d4*/ 	.short	0x010a
        /*07d6*/ 	.byte	0xff
	.zero		1


	//   ....[109]....
        /*07d8*/ 	.word	0x0000b2d0
        /*07dc*/ 	.word	0x00000000
        /*07e0*/ 	.word	0x00000000
        /*07e4*/ 	.short	0x010a
        /*07e6*/ 	.byte	0xff
	.zero		1


	//   ....[110]....
        /*07e8*/ 	.word	0x0000b320
        /*07ec*/ 	.word	0x00000000
        /*07f0*/ 	.word	0x00000080
        /*07f4*/ 	.short	0x010a
        /*07f6*/ 	.byte	0xff
	.zero		1


	//   ....[111]....
        /*07f8*/ 	.word	0x0000b380
        /*07fc*/ 	.word	0x00000000
        /*0800*/ 	.word	0x00000078
        /*0804*/ 	.short	0x010a
        /*0806*/ 	.byte	0xff
	.zero		1


	//   ....[112]....
        /*0808*/ 	.word	0x0000b3e0
        /*080c*/ 	.word	0x00000003
        /*0810*/ 	.word	0x00000050
        /*0814*/ 	.short	0x010a
        /*0816*/ 	.byte	0xff
	.zero		1


	//   ....[113]....
        /*0818*/ 	.word	0x0000b440
        /*081c*/ 	.word	0x00000003
        /*0820*/ 	.word	0x00000058
        /*0824*/ 	.short	0x010a
        /*0826*/ 	.byte	0xff
	.zero		1


	//   ....[114]....
        /*0828*/ 	.word	0x0000b4a0
        /*082c*/ 	.word	0x00000003
        /*0830*/ 	.word	0x00000060
        /*0834*/ 	.short	0x010a
        /*0836*/ 	.byte	0xff
	.zero		1


	//   ....[115]....
        /*0838*/ 	.word	0x0000b500
        /*083c*/ 	.word	0x00000003
        /*0840*/ 	.word	0x00000068
        /*0844*/ 	.short	0x010a
        /*0846*/ 	.byte	0xff
	.zero		1


	//   ....[116]....
        /*0848*/ 	.word	0x0000b560
        /*084c*/ 	.word	0x00000000
        /*0850*/ 	.word	0x00000050
        /*0854*/ 	.short	0x010a
        /*0856*/ 	.byte	0xff
	.zero		1


	//   ....[117]....
        /*0858*/ 	.word	0x0000b5c0
        /*085c*/ 	.word	0x00000000
        /*0860*/ 	.word	0x00000058
        /*0864*/ 	.short	0x010a
        /*0866*/ 	.byte	0xff
	.zero		1


	//   ....[118]....
        /*0868*/ 	.word	0x0000b620
        /*086c*/ 	.word	0x00000000
        /*0870*/ 	.word	0x00000060
        /*0874*/ 	.short	0x010a
        /*0876*/ 	.byte	0xff
	.zero		1


	//   ....[119]....
        /*0878*/ 	.word	0x0000b670
        /*087c*/ 	.word	0x00000000
        /*0880*/ 	.word	0x00000080
        /*0884*/ 	.short	0x010a
        /*0886*/ 	.byte	0xff
	.zero		1


	//   ....[120]....
        /*0888*/ 	.word	0x0000b6c0
        /*088c*/ 	.word	0x00000003
        /*0890*/ 	.word	0x00000030
        /*0894*/ 	.short	0x010a
        /*0896*/ 	.byte	0xff
	.zero		1


	//   ....[121]....
        /*0898*/ 	.word	0x0000b710
        /*089c*/ 	.word	0x000000c1
        /*08a0*/ 	.word	0x000000a0
        /*08a4*/ 	.short	0x010a
        /*08a6*/ 	.byte	0xff
	.zero		1


	//   ....[122]....
        /*08a8*/ 	.word	0x0000b760
        /*08ac*/ 	.word	0x000000cc
        /*08b0*/ 	.word	0x00000030
        /*08b4*/ 	.short	0x010a
        /*08b6*/ 	.byte	0xff
	.zero		1


	//   ....[123]....
        /*08b8*/ 	.word	0x0000b7b0
        /*08bc*/ 	.word	0x00000000
        /*08c0*/ 	.word	0x00000030
        /*08c4*/ 	.short	0x010a
        /*08c6*/ 	.byte	0xff
	.zero		1


	//   ....[124]....
        /*08c8*/ 	.word	0x0000b800
        /*08cc*/ 	.word	0x00000000
        /*08d0*/ 	.word	0x00000030
        /*08d4*/ 	.short	0x010a
        /*08d6*/ 	.byte	0xff
	.zero		1


	//----- nvinfo : EIATTR_NUM_MBARRIERS
	.align		4
.L_48:
        /*08d8*/ 	.byte	0x03, 0x38
        /*08da*/ 	.short	0x001c


	//----- nvinfo : EIATTR_EXIT_INSTR_OFFSETS
	.align		4
        /*08dc*/ 	.byte	0x04, 0x1c
        /*08de*/ 	.short	(.L_50 - .L_49)


	//   ....[0]....
.L_49:
        /*08e0*/ 	.word	0x00002410


	//   ....[1]....
        /*08e4*/ 	.word	0x00002900


	//   ....[2]....
        /*08e8*/ 	.word	0x00002960


	//   ....[3]....
        /*08ec*/ 	.word	0x000035f0


	//   ....[4]....
        /*08f0*/ 	.word	0x00004650


	//   ....[5]....
        /*08f4*/ 	.word	0x00004690


	//   ....[6]....
        /*08f8*/ 	.word	0x0000adc0


	//----- nvinfo : EIATTR_MAX_THREADS
	.align		4
.L_50:
        /*08fc*/ 	.byte	0x04, 0x05
        /*08fe*/ 	.short	(.L_52 - .L_51)
.L_51:
        /*0900*/ 	.word	0x00000100
        /*0904*/ 	.word	0x00000001
        /*0908*/ 	.word	0x00000001


	//----- nvinfo : EIATTR_CRS_STACK_SIZE
	.align		4
.L_52:
        /*090c*/ 	.byte	0x04, 0x1e
        /*090e*/ 	.short	(.L_54 - .L_53)
.L_53:
        /*0910*/ 	.word	0x00000000


	//----- nvinfo : EIATTR_CBANK_PARAM_SIZE
	.align		4
.L_54:
        /*0914*/ 	.byte	0x03, 0x19
        /*0916*/ 	.short	0x0800


	//----- nvinfo : EIATTR_PARAM_CBANK
	.align		4
        /*0918*/ 	.byte	0x04, 0x0a
        /*091a*/ 	.short	(.L_56 - .L_55)
	.align		4
.L_55:
        /*091c*/ 	.word	index@(.nv.constant0._ZN7cutlass13device_kernelINS_4gemm6kernel13GemmUniversalIN4cute5tupleIJiiiiEEENS1_10collective13CollectiveMmaINS1_35MainloopSm100TmaUmmaWarpSpecializedILi3ELi2ELi2ENS5_IJNS4_1CILi1EEESB_SB_EEEEENS5_IJNSA_ILi128EEENSA_ILi256EEENSA_ILi32EEEEEENS_12float_e5m2_tENS5_IJlSB_lEEESI_SJ_NS4_8TiledMMAINS4_8MMA_AtomIJNS4_10MMA_TraitsINS4_19SM100_MMA_F8F6F4_SSEJSI_SI_fSE_SF_NS4_17integral_constantINS4_4UMMA5MajorELSQ_0EEESR_NSO_INSP_7ScaleInELSS_0EEEST_EEEEEENS4_6LayoutISC_NS5_IJNSA_ILi0EEESX_SX_EEEEENS5_IJNS4_10UnderscoreES10_S10_EEEEENS4_13SM90_TMA_LOADENS4_14ComposedLayoutINS4_7SwizzleILi1ELi4ELi3EEENS4_18smem_ptr_flag_bitsILi8EEENSW_INS5_IJNSA_ILi8EEESG_EEENS5_IJSG_SB_EEEEEEEvNS4_8identityES13_S1D_vS1E_EENS_8epilogue10collective18CollectiveEpilogueINS1G_23Sm100TmaWarpSpecializedILi4ELi2ELi64ELb0ELb0EEEJSH_NS5_IJNSW_ISE_SB_EENSW_INSA_ILi64EEESB_EEEEESI_SJ_SI_SJ_NS1G_6fusion15FusionCallbacksIS1K_NS1P_17LinearCombinationISI_fSI_fLNS_15FloatRoundStyleE2EEESH_S1O_JEEENS4_5SM1004TMEM4LOAD26SM100_TMEM_LOAD_32dp32b64xES13_NS14_INS15_ILi2ELi4ELi3EEES18_NSW_INS5_IJS19_S1M_EEENS5_IJS1M_SB_EEEEEEENS4_39AutoVectorizingCopyWithAssumedAlignmentILi128EEENS4_14SM90_TMA_STOREES23_S25_S25_EEEvvEEEEvNT_6ParamsE)
        /*0920*/ 	.short	0x0380
        /*0922*/ 	.short	0x0800


	//----- nvinfo : EIATTR_SW_WAR
	.align		4
.L_56:
        /*0924*/ 	.byte	0x04, 0x36
        /*0926*/ 	.short	(.L_58 - .L_57)
.L_57:
        /*0928*/ 	.word	0x00000008
.L_58:


//--------------------- .nv.callgraph             --------------------------
	.section	.nv.callgraph,"",@"SHT_CUDA_CALLGRAPH"
	.align	4
	.sectionentsize	8
	.align		4
        /*0000*/ 	.word	0x00000000
	.align		4
        /*0004*/ 	.word	0xffffffff
	.align		4
        /*0008*/ 	.word	index@(_ZN7cutlass13device_kernelINS_4gemm6kernel13GemmUniversalIN4cute5tupleIJiiiiEEENS1_10collective13CollectiveMmaINS1_35MainloopSm100TmaUmmaWarpSpecializedILi3ELi2ELi2ENS5_IJNS4_1CILi1EEESB_SB_EEEEENS5_IJNSA_ILi128EEENSA_ILi256EEENSA_ILi32EEEEEENS_12float_e5m2_tENS5_IJlSB_lEEESI_SJ_NS4_8TiledMMAINS4_8MMA_AtomIJNS4_10MMA_TraitsINS4_19SM100_MMA_F8F6F4_SSEJSI_SI_fSE_SF_NS4_17integral_constantINS4_4UMMA5MajorELSQ_0EEESR_NSO_INSP_7ScaleInELSS_0EEEST_EEEEEENS4_6LayoutISC_NS5_IJNSA_ILi0EEESX_SX_EEEEENS5_IJNS4_10UnderscoreES10_S10_EEEEENS4_13SM90_TMA_LOADENS4_14ComposedLayoutINS4_7SwizzleILi1ELi4ELi3EEENS4_18smem_ptr_flag_bitsILi8EEENSW_INS5_IJNSA_ILi8EEESG_EEENS5_IJSG_SB_EEEEEEEvNS4_8identityES13_S1D_vS1E_EENS_8epilogue10collective18CollectiveEpilogueINS1G_23Sm100TmaWarpSpecializedILi4ELi2ELi64ELb0ELb0EEEJSH_NS5_IJNSW_ISE_SB_EENSW_INSA_ILi64EEESB_EEEEESI_SJ_SI_SJ_NS1G_6fusion15FusionCallbacksIS1K_NS1P_17LinearCombinationISI_fSI_fLNS_15FloatRoundStyleE2EEESH_S1O_JEEENS4_5SM1004TMEM4LOAD26SM100_TMEM_LOAD_32dp32b64xES13_NS14_INS15_ILi2ELi4ELi3EEES18_NSW_INS5_IJS19_S1M_EEENS5_IJS1M_SB_EEEEEEENS4_39AutoVectorizingCopyWithAssumedAlignmentILi128EEENS4_14SM90_TMA_STOREES23_S25_S25_EEEvvEEEEvNT_6ParamsE)
	.align		4
        /*000c*/ 	.word	index@(__assertfail)
	.align		4
        /*0010*/ 	.word	0x00000000
	.align		4
        /*0014*/ 	.word	0xfffffffe
	.align		4
        /*0018*/ 	.word	0x00000000
	.align		4
        /*001c*/ 	.word	0xfffffffd
	.align		4
        /*0020*/ 	.word	0x00000000
	.align		4
        /*0024*/ 	.word	0xfffffffc


//--------------------- .nv.constant4             --------------------------
	.section	.nv.constant4,"a",@progbits
	.align	8
	.align		8
.nv.constant4:
        /*0000*/ 	.dword	__assertfail
	.align		8
        /*0008*/ 	.dword	__unnamed_1
	.align		8
        /*0010*/ 	.dword	__unnamed_2
	.align		8
        /*0018*/ 	.dword	__unnamed_3
	.align		8
        /*0020*/ 	.dword	_ZN39_INTERNAL_2a69abad_4_k_cu_e723d6e6_92114cuda3std3__45__cpo5beginE
	.align		8
        /*0028*/ 	.dword	_ZN39_INTERNAL_2a69abad_4_k_cu_e723d6e6_92114cuda3std3__45__cpo3endE
	.align		8
        /*0030*/ 	.dword	_ZN39_INTERNAL_2a69abad_4_k_cu_e723d6e6_92114cuda3std3__45__cpo6cbeginE
	.align		8
        /*0038*/ 	.dword	_ZN39_INTERNAL_2a69abad_4_k_cu_e723d6e6_92114cuda3std3__45__cpo4cendE
	.align		8
        /*0040*/ 	.dword	_ZN39_INTERNAL_2a69abad_4_k_cu_e723d6e6_92114cuda3std3__441_GLOBAL__N__2a69abad_4_k_cu_e723d6e6_92116ignoreE
	.align		8
        /*0048*/ 	.dword	_ZN39_INTERNAL_2a69abad_4_k_cu_e723d6e6_92114cuda3std3__419piecewise_constructE
	.align		8
        /*0050*/ 	.dword	_ZN39_INTERNAL_2a69abad_4_k_cu_e723d6e6_92114cuda3std3__48in_placeE
	.align		8
        /*0058*/ 	.dword	_ZN39_INTERNAL_2a69abad_4_k_cu_e723d6e6_92114cuda3std6ranges3__45__cpo4swapE
	.align		8
        /*0060*/ 	.dword	_ZN39_INTERNAL_2a69abad_4_k_cu_e723d6e6_92114cuda3std6ranges3__45__cpo9iter_moveE
	.align		8
        /*0068*/ 	.dword	_ZN39_INTERNAL_2a69abad_4_k_cu_e723d6e6_92114cute7productE
	.align		8
        /*0070*/ 	.dword	_ZN39_INTERNAL_2a69abad_4_k_cu_e723d6e6_92114cute1_E
	.align		8
        /*0078*/ 	.dword	$str$25
	.align		8
        /*0080*/ 	.dword	$str$26
	.align		8
        /*0088*/ 	.dword	$str$27
	.align		8
        /*0090*/ 	.dword	$str$28


//--------------------- .text._ZN7cutlass13device_kernelINS_4gemm6kernel13GemmUniversalIN4cute5tupleIJiiiiEEENS1_10collective13CollectiveMmaINS1_35MainloopSm100TmaUmmaWarpSpecializedILi3ELi2ELi2ENS5_IJNS4_1CILi1EEESB_SB_EEEEENS5_IJNSA_ILi128EEENSA_ILi256EEENSA_ILi32EEEEEENS_12float_e5m2_tENS5_IJlSB_lEEESI_SJ_NS4_8TiledMMAINS4_8MMA_AtomIJNS4_10MMA_TraitsINS4_19SM100_MMA_F8F6F4_SSEJSI_SI_fSE_SF_NS4_17integral_constantINS4_4UMMA5MajorELSQ_0EEESR_NSO_INSP_7ScaleInELSS_0EEEST_EEEEEENS4_6LayoutISC_NS5_IJNSA_ILi0EEESX_SX_EEEEENS5_IJNS4_10UnderscoreES10_S10_EEEEENS4_13SM90_TMA_LOADENS4_14ComposedLayoutINS4_7SwizzleILi1ELi4ELi3EEENS4_18smem_ptr_flag_bitsILi8EEENSW_INS5_IJNSA_ILi8EEESG_EEENS5_IJSG_SB_EEEEEEEvNS4_8identityES13_S1D_vS1E_EENS_8epilogue10collective18CollectiveEpilogueINS1G_23Sm100TmaWarpSpecializedILi4ELi2ELi64ELb0ELb0EEEJSH_NS5_IJNSW_ISE_SB_EENSW_INSA_ILi64EEESB_EEEEESI_SJ_SI_SJ_NS1G_6fusion15FusionCallbacksIS1K_NS1P_17LinearCombinationISI_fSI_fLNS_15FloatRoundStyleE2EEESH_S1O_JEEENS4_5SM1004TMEM4LOAD26SM100_TMEM_LOAD_32dp32b64xES13_NS14_INS15_ILi2ELi4ELi3EEES18_NSW_INS5_IJS19_S1M_EEENS5_IJS1M_SB_EEEEEEENS4_39AutoVectorizingCopyWithAssumedAlignmentILi128EEENS4_14SM90_TMA_STOREES23_S25_S25_EEEvvEEEEvNT_6ParamsE --------------------------
	.section	.text._ZN7cutlass13device_kernelINS_4gemm6kernel13GemmUniversalIN4cute5tupleIJiiiiEEENS1_10collective13CollectiveMmaINS1_35MainloopSm100TmaUmmaWarpSpecializedILi3ELi2ELi2ENS5_IJNS4_1CILi1EEESB_SB_EEEEENS5_IJNSA_ILi128EEENSA_ILi256EEENSA_ILi32EEEEEENS_12float_e5m2_tENS5_IJlSB_lEEESI_SJ_NS4_8TiledMMAINS4_8MMA_AtomIJNS4_10MMA_TraitsINS4_19SM100_MMA_F8F6F4_SSEJSI_SI_fSE_SF_NS4_17integral_constantINS4_4UMMA5MajorELSQ_0EEESR_NSO_INSP_7ScaleInELSS_0EEEST_EEEEEENS4_6LayoutISC_NS5_IJNSA_ILi0EEESX_SX_EEEEENS5_IJNS4_10UnderscoreES10_S10_EEEEENS4_13SM90_TMA_LOADENS4_14ComposedLayoutINS4_7SwizzleILi1ELi4ELi3EEENS4_18smem_ptr_flag_bitsILi8EEENSW_INS5_IJNSA_ILi8EEESG_EEENS5_IJSG_SB_EEEEEEEvNS4_8identityES13_S1D_vS1E_EENS_8epilogue10collective18CollectiveEpilogueINS1G_23Sm100TmaWarpSpecializedILi4ELi2ELi64ELb0ELb0EEEJSH_NS5_IJNSW_ISE_SB_EENSW_INSA_ILi64EEESB_EEEEESI_SJ_SI_SJ_NS1G_6fusion15FusionCallbacksIS1K_NS1P_17LinearCombinationISI_fSI_fLNS_15FloatRoundStyleE2EEESH_S1O_JEEENS4_5SM1004TMEM4LOAD26SM100_TMEM_LOAD_32dp32b64xES13_NS14_INS15_ILi2ELi4ELi3EEES18_NSW_INS5_IJS19_S1M_EEENS5_IJS1M_SB_EEEEEEENS4_39AutoVectorizingCopyWithAssumedAlignmentILi128EEENS4_14SM90_TMA_STOREES23_S25_S25_EEEvvEEEEvNT_6ParamsE,"ax",@progbits
	.align	128
.text._ZN7cutlass13device_kernelINS_4gemm6kernel13GemmUniversalIN4cute5tupleIJiiiiEEENS1_10collective13CollectiveMmaINS1_35MainloopSm100TmaUmmaWarpSpecializedILi3ELi2ELi2ENS5_IJNS4_1CILi1EEESB_SB_EEEEENS5_IJNSA_ILi128EEENSA_ILi256EEENSA_ILi32EEEEEENS_12float_e5m2_tENS5_IJlSB_lEEESI_SJ_NS4_8TiledMMAINS4_8MMA_AtomIJNS4_10MMA_TraitsINS4_19SM100_MMA_F8F6F4_SSEJSI_SI_fSE_SF_NS4_17integral_constantINS4_4UMMA5MajorELSQ_0EEESR_NSO_INSP_7ScaleInELSS_0EEEST_EEEEEENS4_6LayoutISC_NS5_IJNSA_ILi0EEESX_SX_EEEEENS5_IJNS4_10UnderscoreES10_S10_EEEEENS4_13SM90_TMA_LOADENS4_14ComposedLayoutINS4_7SwizzleILi1ELi4ELi3EEENS4_18smem_ptr_flag_bitsILi8EEENSW_INS5_IJNSA_ILi8EEESG_EEENS5_IJSG_SB_EEEEEEEvNS4_8identityES13_S1D_vS1E_EENS_8epilogue10collective18CollectiveEpilogueINS1G_23Sm100TmaWarpSpecializedILi4ELi2ELi64ELb0ELb0EEEJSH_NS5_IJNSW_ISE_SB_EENSW_INSA_ILi64EEESB_EEEEESI_SJ_SI_SJ_NS1G_6fusion15FusionCallbacksIS1K_NS1P_17LinearCombinationISI_fSI_fLNS_15FloatRoundStyleE2EEESH_S1O_JEEENS4_5SM1004TMEM4LOAD26SM100_TMEM_LOAD_32dp32b64xES13_NS14_INS15_ILi2ELi4ELi3EEES18_NSW_INS5_IJS19_S1M_EEENS5_IJS1M_SB_EEEEEEENS4_39AutoVectorizingCopyWithAssumedAlignmentILi128EEENS4_14SM90_TMA_STOREES23_S25_S25_EEEvvEEEEvNT_6ParamsE:
        .type           _ZN7cutlass13device_kernelINS_4gemm6kernel13GemmUniversalIN4cute5tupleIJiiiiEEENS1_10collective13CollectiveMmaINS1_35MainloopSm100TmaUmmaWarpSpecializedILi3ELi2ELi2ENS5_IJNS4_1CILi1EEESB_SB_EEEEENS5_IJNSA_ILi128EEENSA_ILi256EEENSA_ILi32EEEEEENS_12float_e5m2_tENS5_IJlSB_lEEESI_SJ_NS4_8TiledMMAINS4_8MMA_AtomIJNS4_10MMA_TraitsINS4_19SM100_MMA_F8F6F4_SSEJSI_SI_fSE_SF_NS4_17integral_constantINS4_4UMMA5MajorELSQ_0EEESR_NSO_INSP_7ScaleInELSS_0EEEST_EEEEEENS4_6LayoutISC_NS5_IJNSA_ILi0EEESX_SX_EEEEENS5_IJNS4_10UnderscoreES10_S10_EEEEENS4_13SM90_TMA_LOADENS4_14ComposedLayoutINS4_7SwizzleILi1ELi4ELi3EEENS4_18smem_ptr_flag_bitsILi8EEENSW_INS5_IJNSA_ILi8EEESG_EEENS5_IJSG_SB_EEEEEEEvNS4_8identityES13_S1D_vS1E_EENS_8epilogue10collective18CollectiveEpilogueINS1G_23Sm100TmaWarpSpecializedILi4ELi2ELi64ELb0ELb0EEEJSH_NS5_IJNSW_ISE_SB_EENSW_INSA_ILi64EEESB_EEEEESI_SJ_SI_SJ_NS1G_6fusion15FusionCallbacksIS1K_NS1P_17LinearCombinationISI_fSI_fLNS_15FloatRoundStyleE2EEESH_S1O_JEEENS4_5SM1004TMEM4LOAD26SM100_TMEM_LOAD_32dp32b64xES13_NS14_INS15_ILi2ELi4ELi3EEES18_NSW_INS5_IJS19_S1M_EEENS5_IJS1M_SB_EEEEEEENS4_39AutoVectorizingCopyWithAssumedAlignmentILi128EEENS4_14SM90_TMA_STOREES23_S25_S25_EEEvvEEEEvNT_6ParamsE,@function
        .size           _ZN7cutlass13device_kernelINS_4gemm6kernel13GemmUniversalIN4cute5tupleIJiiiiEEENS1_10collective13CollectiveMmaINS1_35MainloopSm100TmaUmmaWarpSpecializedILi3ELi2ELi2ENS5_IJNS4_1CILi1EEESB_SB_EEEEENS5_IJNSA_ILi128EEENSA_ILi256EEENSA_ILi32EEEEEENS_12float_e5m2_tENS5_IJlSB_lEEESI_SJ_NS4_8TiledMMAINS4_8MMA_AtomIJNS4_10MMA_TraitsINS4_19SM100_MMA_F8F6F4_SSEJSI_SI_fSE_SF_NS4_17integral_constantINS4_4UMMA5MajorELSQ_0EEESR_NSO_INSP_7ScaleInELSS_0EEEST_EEEEEENS4_6LayoutISC_NS5_IJNSA_ILi0EEESX_SX_EEEEENS5_IJNS4_10UnderscoreES10_S10_EEEEENS4_13SM90_TMA_LOADENS4_14ComposedLayoutINS4_7SwizzleILi1ELi4ELi3EEENS4_18smem_ptr_flag_bitsILi8EEENSW_INS5_IJNSA_ILi8EEESG_EEENS5_IJSG_SB_EEEEEEEvNS4_8identityES13_S1D_vS1E_EENS_8epilogue10collective18CollectiveEpilogueINS1G_23Sm100TmaWarpSpecializedILi4ELi2ELi64ELb0ELb0EEEJSH_NS5_IJNSW_ISE_SB_EENSW_INSA_ILi64EEESB_EEEEESI_SJ_SI_SJ_NS1G_6fusion15FusionCallbacksIS1K_NS1P_17LinearCombinationISI_fSI_fLNS_15FloatRoundStyleE2EEESH_S1O_JEEENS4_5SM1004TMEM4LOAD26SM100_TMEM_LOAD_32dp32b64xES13_NS14_INS15_ILi2ELi4ELi3EEES18_NSW_INS5_IJS19_S1M_EEENS5_IJS1M_SB_EEEEEEENS4_39AutoVectorizingCopyWithAssumedAlignmentILi128EEENS4_14SM90_TMA_STOREES23_S25_S25_EEEvvEEEEvNT_6ParamsE,(.L_x_164 - _ZN7cutlass13device_kernelINS_4gemm6kernel13GemmUniversalIN4cute5tupleIJiiiiEEENS1_10collective13CollectiveMmaINS1_35MainloopSm100TmaUmmaWarpSpecializedILi3ELi2ELi2ENS5_IJNS4_1CILi1EEESB_SB_EEEEENS5_IJNSA_ILi128EEENSA_ILi256EEENSA_ILi32EEEEEENS_12float_e5m2_tENS5_IJlSB_lEEESI_SJ_NS4_8TiledMMAINS4_8MMA_AtomIJNS4_10MMA_TraitsINS4_19SM100_MMA_F8F6F4_SSEJSI_SI_fSE_SF_NS4_17integral_constantINS4_4UMMA5MajorELSQ_0EEESR_NSO_INSP_7ScaleInELSS_0EEEST_EEEEEENS4_6LayoutISC_NS5_IJNSA_ILi0EEESX_SX_EEEEENS5_IJNS4_10UnderscoreES10_S10_EEEEENS4_13SM90_TMA_LOADENS4_14ComposedLayoutINS4_7SwizzleILi1ELi4ELi3EEENS4_18smem_ptr_flag_bitsILi8EEENSW_INS5_IJNSA_ILi8EEESG_EEENS5_IJSG_SB_EEEEEEEvNS4_8identityES13_S1D_vS1E_EENS_8epilogue10collective18CollectiveEpilogueINS1G_23Sm100TmaWarpSpecializedILi4ELi2ELi64ELb0ELb0EEEJSH_NS5_IJNSW_ISE_SB_EENSW_INSA_ILi64EEESB_EEEEESI_SJ_SI_SJ_NS1G_6fusion15FusionCallbacksIS1K_NS1P_17LinearCombinationISI_fSI_fLNS_15FloatRoundStyleE2EEESH_S1O_JEEENS4_5SM1004TMEM4LOAD26SM100_TMEM_LOAD_32dp32b64xES13_NS14_INS15_ILi2ELi4ELi3EEES18_NSW_INS5_IJS19_S1M_EEENS5_IJS1M_SB_EEEEEEENS4_39AutoVectorizingCopyWithAssumedAlignmentILi128EEENS4_14SM90_TMA_STOREES23_S25_S25_EEEvvEEEEvNT_6ParamsE)
        .other          _ZN7cutlass13device_kernelINS_4gemm6kernel13GemmUniversalIN4cute5tupleIJiiiiEEENS1_10collective13CollectiveMmaINS1_35MainloopSm100TmaUmmaWarpSpecializedILi3ELi2ELi2ENS5_IJNS4_1CILi1EEESB_SB_EEEEENS5_IJNSA_ILi128EEENSA_ILi256EEENSA_ILi32EEEEEENS_12float_e5m2_tENS5_IJlSB_lEEESI_SJ_NS4_8TiledMMAINS4_8MMA_AtomIJNS4_10MMA_TraitsINS4_19SM100_MMA_F8F6F4_SSEJSI_SI_fSE_SF_NS4_17integral_constantINS4_4UMMA5MajorELSQ_0EEESR_NSO_INSP_7ScaleInELSS_0EEEST_EEEEEENS4_6LayoutISC_NS5_IJNSA_ILi0EEESX_SX_EEEEENS5_IJNS4_10UnderscoreES10_S10_EEEEENS4_13SM90_TMA_LOADENS4_14ComposedLayoutINS4_7SwizzleILi1ELi4ELi3EEENS4_18smem_ptr_flag_bitsILi8EEENSW_INS5_IJNSA_ILi8EEESG_EEENS5_IJSG_SB_EEEEEEEvNS4_8identityES13_S1D_vS1E_EENS_8epilogue10collective18CollectiveEpilogueINS1G_23Sm100TmaWarpSpecializedILi4ELi2ELi64ELb0ELb0EEEJSH_NS5_IJNSW_ISE_SB_EENSW_INSA_ILi64EEESB_EEEEESI_SJ_SI_SJ_NS1G_6fusion15FusionCallbacksIS1K_NS1P_17LinearCombinationISI_fSI_fLNS_15FloatRoundStyleE2EEESH_S1O_JEEENS4_5SM1004TMEM4LOAD26SM100_TMEM_LOAD_32dp32b64xES13_NS14_INS15_ILi2ELi4ELi3EEES18_NSW_INS5_IJS19_S1M_EEENS5_IJS1M_SB_EEEEEEENS4_39AutoVectorizingCopyWithAssumedAlignmentILi128EEENS4_14SM90_TMA_STOREES23_S25_S25_EEEvvEEEEvNT_6ParamsE,@"STO_CUDA_ENTRY STV_DEFAULT"
_ZN7cutlass13device_kernelINS_4gemm6kernel13GemmUniversalIN4cute5tupleIJiiiiEEENS1_10collective13CollectiveMmaINS1_35MainloopSm100TmaUmmaWarpSpecializedILi3ELi2ELi2ENS5_IJNS4_1CILi1EEESB_SB_EEEEENS5_IJNSA_ILi128EEENSA_ILi256EEENSA_ILi32EEEEEENS_12float_e5m2_tENS5_IJlSB_lEEESI_SJ_NS4_8TiledMMAINS4_8MMA_AtomIJNS4_10MMA_TraitsINS4_19SM100_MMA_F8F6F4_SSEJSI_SI_fSE_SF_NS4_17integral_constantINS4_4UMMA5MajorELSQ_0EEESR_NSO_INSP_7ScaleInELSS_0EEEST_EEEEEENS4_6LayoutISC_NS5_IJNSA_ILi0EEESX_SX_EEEEENS5_IJNS4_10UnderscoreES10_S10_EEEEENS4_13SM90_TMA_LOADENS4_14ComposedLayoutINS4_7SwizzleILi1ELi4ELi3EEENS4_18smem_ptr_flag_bitsILi8EEENSW_INS5_IJNSA_ILi8EEESG_EEENS5_IJSG_SB_EEEEEEEvNS4_8identityES13_S1D_vS1E_EENS_8epilogue10collective18CollectiveEpilogueINS1G_23Sm100TmaWarpSpecializedILi4ELi2ELi64ELb0ELb0EEEJSH_NS5_IJNSW_ISE_SB_EENSW_INSA_ILi64EEESB_EEEEESI_SJ_SI_SJ_NS1G_6fusion15FusionCallbacksIS1K_NS1P_17LinearCombinationISI_fSI_fLNS_15FloatRoundStyleE2EEESH_S1O_JEEENS4_5SM1004TMEM4LOAD26SM100_TMEM_LOAD_32dp32b64xES13_NS14_INS15_ILi2ELi4ELi3EEES18_NSW_INS5_IJS19_S1M_EEENS5_IJS1M_SB_EEEEEEENS4_39AutoVectorizingCopyWithAssumedAlignmentILi128EEENS4_14SM90_TMA_STOREES23_S25_S25_EEEvvEEEEvNT_6ParamsE:
[----:B------:R-:W1:Y:S01]  /*0000*/  LDC R1, c[0x0][0x37c] ;  /* 0x0000df00ff017b82 */ /* 0x000e620000000800 */
[----:B------:R-:W2:Y:S01]  /*0010*/  S2R R185, SR_TID.X ;  /* 0x0000000000b97919 */ /* 0x000ea20000002100 */
[----:B------:R-:W3:Y:S01]  /*0020*/  LDCU.64 UR4, c[0x0][0x890] ;  /* 0x00011200ff0477ac */ /* 0x000ee20008000a00 */
[----:B------:R-:W-:Y:S02]  /*0030*/  PRMT R171, RZ, 0x7610, R171 ;  /* 0x00007610ffab7816 */ /* 0x000fe400000000ab */
[----:B------:R-:W-:Y:S01]  /*0040*/  ELECT P5, URZ, PT ;  /* 0x0000000000ff782f */ /* 0x000fe200038a0000 */
[----:B------:R-:W4:Y:S01]  /*0050*/  LDCU.64 UR46, c[0x0][0x358] ;  /* 0x00006b00ff2e77ac */ /* 0x000f220008000a00 */
[----:B---3--:R-:W-:-:S04]  /*0060*/  UISETP.NE.U32.AND UP0, UPT, UR4, URZ, UPT ;  /* 0x000000ff0400728c */ /* 0x008fc8000bf05070 */
[----:B------:R-:W-:Y:S01]  /*0070*/  UISETP.NE.AND.EX UP0, UPT, UR5, URZ, UPT, UP0 ;  /* 0x000000ff0500728c */ /* 0x000fe2000bf05300 */
[----:B--2---:R-:W-:-:S05]  /*0080*/  SHF.R.U32.HI R173, RZ, 0x5, R185 ;  /* 0x00000005ffad7819 */ /* 0x004fca00000116b9 */
[----:B------:R-:W2:Y:S02]  /*0090*/  SHFL.IDX PT, R0, R173, RZ, 0x1f ;  /* 0x00001fffad007589 */ /* 0x000ea400000e0000 */
[----:B--2---:R-:W-:Y:S01]  /*00a0*/  R2UR UR8, R0 ;  /* 0x00000000000872ca */ /* 0x004fe200000e0000 */
[----:B-1--4-:R-:W-:-:S14]  /*00b0*/  BRA.U UP0, `(.L_x_0) ;  /* 0x00000001002c7547 */ /* 0x012fdc000b800000 */
[----:B------:R-:W1:Y:S02]  /*00c0*/  LDCU.64 UR6, c[0x0][0x888] ;  /* 0x00011100ff0677ac */ /* 0x000e640008000a00 */
[----:B-1----:R-:W-:-:S04]  /*00d0*/  UISETP.NE.U32.AND UP0, UPT, UR6, URZ, UPT ;  /* 0x000000ff0600728c */ /* 0x002fc8000bf05070 */
[----:B------:R-:W-:-:S09]  /*00e0*/  UISETP.NE.AND.EX UP0, UPT, UR7, URZ, UPT, UP0 ;  /* 0x000000ff0700728c */ /* 0x000fd2000bf05300 */
[----:B------:R-:W-:Y:S05]  /*00f0*/  BRA.U !UP0, `(.L_x_1) ;  /* 0x0000000108107547 */ /* 0x000fea000b800000 */
[----:B------:R-:W1:Y:S02]  /*0100*/  LDC.64 R2, c[0x0][0x888] ;  /* 0x00022200ff027b82 */ /* 0x000e640000000a00 */
[----:B-1----:R1:W5:Y:S01]  /*0110*/  LDG.E R81, desc[UR46][R2.64] ;  /* 0x0000002e02517981 */ /* 0x002362000c1e1900 */
[----:B------:R-:W-:Y:S01]  /*0120*/  HFMA2 R171, -RZ, RZ, 0, 5.9604644775390625e-08 ;  /* 0x00000001ffab7431 */ /* 0x000fe200000001ff */
[----:B------:R-:W-:Y:S05]  /*0130*/  BRA `(.L_x_0) ;  /* 0x00000000000c7947 */ /* 0x000fea0003800000 */
.L_x_1:
[----:B------:R-:W1:Y:S01]  /*0140*/  LDCU UR6, c[0x0][0x880] ;  /* 0x00011000ff0677ac */ /* 0x000e620008000800 */
[----:B------:R-:W-:Y:S01]  /*0150*/  HFMA2 R171, -RZ, RZ, 0, 5.9604644775390625e-08 ;  /* 0x00000001ffab7431 */ /* 0x000fe200000001ff */
[----:B-1----:R-:W-:-:S07]  /*0160*/  MOV R81, UR6 ;  /* 0x0000000600517c02 */ /* 0x002fce0008000f00 */
.L_x_0:
[----:B------:R-:W2:Y:S02]  /*0170*/  LDCU.64 UR6, c[0x0][0x8b0] ;  /* 0x00011600ff0677ac */ /* 0x000ea40008000a00 */
[----:B--2---:R-:W-:-:S04]  /*0180*/  UISETP.NE.U32.AND UP0, UPT, UR6, URZ, UPT ;  /* 0x000000ff0600728c */ /* 0x004fc8000bf05070 */
[----:B------:R-:W-:-:S09]  /*0190*/  UISETP.NE.AND.EX UP0, UPT, UR7, URZ, UPT, UP0 ;  /* 0x000000ff0700728c */ /* 0x000fd2000bf05300 */
[----:B------:R-:W-:Y:S05]  /*01a0*/  BRA.U UP0, `(.L_x_2) ;  /* 0x0000000100247547 */ /* 0x000fea000b800000 */
[----:B------:R-:W2:Y:S02]  /*01b0*/  LDCU.64 UR6, c[0x0][0x8a8] ;  /* 0x00011500ff0677ac */ /* 0x000ea40008000a00 */
[----:B--2---:R-:W-:-:S04]  /*01c0*/  UISETP.NE.U32.AND UP0, UPT, UR6, URZ, UPT ;  /* 0x000000ff0600728c */ /* 0x004fc8000bf05070 */
[----:B------:R-:W-:-:S09]  /*01d0*/  UISETP.NE.AND.EX UP0, UPT, UR7, URZ, UPT, UP0 ;  /* 0x000000ff0700728c */ /* 0x000fd2000bf05300 */
[----:B------:R-:W-:Y:S05]  /*01e0*/  BRA.U !UP0, `(.L_x_3) ;  /* 0x00000001080c7547 */ /* 0x000fea000b800000 */
[----:B------:R-:W2:Y:S02]  /*01f0*/  LDC.64 R78, c[0x0][0x8a8] ;  /* 0x00022a00ff4e7b82 */ /* 0x000ea40000000a00 */
[----:B--2---:R2:W5:Y:S01]  /*0200*/  LDG.E R78, desc[UR46][R78.64] ;  /* 0x0000002e4e4e7981 */ /* 0x004562000c1e1900 */
[----:B------:R-:W-:Y:S05]  /*0210*/  BRA `(.L_x_2) ;  /* 0x0000000000087947 */ /* 0x000fea0003800000 */
.L_x_3:
[----:B------:R-:W2:Y:S02]  /*0220*/  LDCU UR6, c[0x0][0x8a0] ;  /* 0x00011400ff0677ac */ /* 0x000ea40008000800 */
[----:B--2---:R-:W-:Y:S02]  /*0230*/  MOV R78, UR6 ;  /* 0x00000006004e7c02 */ /* 0x004fe40008000f00 */
.L_x_2:
[----:B------:R-:W-:Y:S01]  /*0240*/  IMAD.U32 R0, RZ, RZ, UR8 ;  /* 0x00000008ff007e24 */ /* 0x000fe2000f8e00ff */
[----:B------:R-:W-:Y:S04]  /*0250*/  BSSY.RECONVERGENT B0, `(.L_x_4) ;  /* 0x000000c000007945 */ /* 0x000fe80003800200 */
[C---:B------:R-:W-:Y:S02]  /*0260*/  ISETP.NE.OR P1, PT, R0.reuse, 0x1, !P5 ;  /* 0x000000010000780c */ /* 0x040fe40006f25670 */
[----:B------:R-:W-:-:S11]  /*0270*/  ISETP.NE.OR P0, PT, R0, 0x3, !P5 ;  /* 0x000000030000780c */ /* 0x000fd60006f05670 */
[----:B------:R-:W-:Y:S05]  /*0280*/  @P1 BRA `(.L_x_5) ;  /* 0x0000000000201947 */ /* 0x000fea0003800000 */
[----:B------:R-:W3:Y:S02]  /*0290*/  LDCU.64 UR6, c[0x0][0x348] ;  /* 0x00006900ff0677ac */ /* 0x000ee40008000a00 */
[----:B---3--:R-:W-:Y:S02]  /*02a0*/  UIADD3 UR10, UP1, UPT, UR6, 0x80, URZ ;  /* 0x00000080060a7890 */ /* 0x008fe4000ff3e0ff */
[----:B------:R-:W-:Y:S02]  /*02b0*/  UIADD3 UR6, UP0, UPT, UR6, 0x180, URZ ;  /* 0x0000018006067890 */ /* 0x000fe4000ff1e0ff */
[----:B------:R-:W-:Y:S02]  /*02c0*/  UIADD3.X UR11, UPT, UPT, URZ, UR7, URZ, UP1, !UPT ;  /* 0x00000007ff0b7290 */ /* 0x000fe40008ffe4ff */
[----:B------:R-:W-:-:S07]  /*02d0*/  UIADD3.X UR7, UPT, UPT, URZ, UR7, URZ, UP0, !UPT ;  /* 0x00000007ff077290 */ /* 0x000fce00087fe4ff */
[----:B------:R3:W-:Y:S02]  /*02e0*/  UTMACCTL.PF [UR10] ;  /* 0x000000000a0079b9 */ /* 0x0007e40008040000 */
[----:B------:R3:W-:Y:S02]  /*02f0*/  UTMACCTL.PF [UR6] ;  /* 0x00000000060079b9 */ /* 0x0007e40008040000 */
[----:B---3--:R-:W-:Y:S01]  /*0300*/  NOP ;  /* 0x0000000000007918 */ /* 0x008fe20000000000 */
.L_x_5:
[----:B------:R-:W-:Y:S05]  /*0310*/  BSYNC.RECONVERGENT B0 ;  /* 0x0000000000007941 */ /* 0x000fea0003800200 */
.L_x_4:
[----:B------:R-:W-:Y:S04]  /*0320*/  BSSY.RECONVERGENT B0, `(.L_x_6) ;  /* 0x000000a000007945 */ /* 0x000fe80003800200 */
        /* <DEDUP_REMOVED lines=9> */
.L_x_7:
[----:B------:R-:W-:Y:S05]  /*03c0*/  BSYNC.RECONVERGENT B0 ;  /* 0x0000000000007941 */ /* 0x000fea0003800200 */
.L_x_6:
[----:B------:R-:W3:Y:S01]  /*03d0*/  LDCU.64 UR6, c[0x0][0x888] ;  /* 0x00011100ff0677ac */ /* 0x000ee20008000a00 */
[----:B------:R-:W-:Y:S02]  /*03e0*/  UISETP.EQ.U32.AND UP1, UPT, UR4, URZ, UPT ;  /* 0x000000ff0400728c */ /* 0x000fe4000bf22070 */
[----:B------:R-:W-:Y:S02]  /*03f0*/  UPLOP3.LUT UP2, UPT, UPT, UPT, UPT, 0x80, 0x8 ;  /* 0x000000000008789c */ /* 0x000fe40003f4f070 */
[----:B---3--:R-:W-:-:S04]  /*0400*/  UISETP.NE.U32.AND UP0, UPT, UR6, URZ, UPT ;  /* 0x000000ff0600728c */ /* 0x008fc8000bf05070 */
[----:B------:R-:W-:-:S04]  /*0410*/  UISETP.NE.AND.EX UP0, UPT, UR7, URZ, UPT, UP0 ;  /* 0x000000ff0700728c */ /* 0x000fc8000bf05300 */
[----:B------:R-:W-:-:S04]  /*0420*/  UISETP.EQ.OR.EX UP3, UPT, UR5, URZ, !UP0, UP1 ;  /* 0x000000ff0500728c */ /* 0x000fc8000c762710 */
[----:B------:R-:W-:-:S05]  /*0430*/  UP2UR UR50, UPR, URZ, 0x8 ;  /* 0x00000008ff327883 */ /* 0x000fca0008000000 */
[----:B------:R-:W-:Y:S07]  /*0440*/  BRA.U !UP3, `(.L_x_8) ;  /* 0x000000010b207547 */ /* 0x000fee000b800000 */
[----:B------:R-:W-:Y:S01]  /*0450*/  UISETP.NE.U32.AND UP2, UPT, UR4, URZ, UPT ;  /* 0x000000ff0400728c */ /* 0x000fe2000bf45070 */
[----:B-----5:R-:W-:Y:S01]  /*0460*/  FSETP.NEU.AND P0, PT, R81, RZ, PT ;  /* 0x000000ff5100720b */ /* 0x020fe20003f0d000 */
[----:B------:R-:W-:Y:S02]  /*0470*/  USEL UR4, URZ, 0xffffffff, UP0 ;  /* 0xffffffffff047887 */ /* 0x000fe40008000000 */
[----:B------:R-:W-:-:S10]  /*0480*/  UISETP.NE.AND.EX UP2, UPT, UR5, URZ, UPT, UP2 ;  /* 0x000000ff0500728c */ /* 0x000fd4000bf45320 */
[----:B------:R-:W-:Y:S01]  /*0490*/  VOTEU.ANY UP1, P0 ;  /* 0x0000000000ff7886 */ /* 0x000fe20000020100 */
[----:B------:R-:W-:-:S04]  /*04a0*/  @!UP2 USEL UR4, URZ, 0xffffffff, UP1 ;  /* 0xffffffffff04a887 */ /* 0x000fc80008800000 */
[----:B------:R-:W-:-:S04]  /*04b0*/  ULOP3.LUT UR4, UR4, 0x1, URZ, 0xc0, !UPT ;  /* 0x0000000104047892 */ /* 0x000fc8000f8ec0ff */
[----:B------:R-:W-:-:S11]  /*04c0*/  UISETP.NE.U32.AND UP2, UPT, UR4, 0x1, UPT ;  /* 0x000000010400788c */ /* 0x000fd6000bf45070 */
.L_x_8:
[----:B-1----:R-:W1:Y:S01]  /*04d0*/  SHFL.IDX PT, R2, R173, RZ, 0x1f ;  /* 0x00001fffad027589 */ /* 0x002e6200000e0000 */
[----:B------:R-:W-:-:S04]  /*04e0*/  UISETP.NE.AND UP1, UPT, UR8, 0x2, UPT ;  /* 0x000000020800788c */ /* 0x000fc8000bf25270 */
[----:B------:R-:W-:Y:S01]  /*04f0*/  USEL UR6, URZ, 0x1, UP1 ;  /* 0x00000001ff067887 */ /* 0x000fe20008800000 */
[----:B-1----:R-:W-:-:S13]  /*0500*/  ISETP.NE.AND P0, PT, R2, RZ, PT ;  /* 0x000000ff0200720c */ /* 0x002fda0003f05270 */
[----:B------:R-:W-:Y:S05]  /*0510*/  @P0 BRA `(.L_x_9) ;  /* 0x0000000000400947 */ /* 0x000fea0003800000 */
[----:B------:R-:W1:Y:S01]  /*0520*/  S2UR UR5, SR_CgaCtaId ;  /* 0x00000000000579c3 */ /* 0x000e620000008800 */
[----:B------:R-:W-:Y:S01]  /*0530*/  UMOV UR7, 0x400 ;  /* 0x0000040000077882 */ /* 0x000fe20000000000 */
[----:B------:R-:W-:Y:S01]  /*0540*/  UMOV UR4, 0x1 ;  /* 0x0000000100047882 */ /* 0x000fe20000000000 */
[----:B------:R-:W-:Y:S01]  /*0550*/  ELECT P0, URZ, PT ;  /* 0x0000000000ff782f */ /* 0x000fe20003800000 */
[----:B------:R-:W-:-:S04]  /*0560*/  UIADD3 UR10, UPT, UPT, -UR4, 0x100000, URZ ;  /* 0x00100000040a7890 */ /* 0x000fc8000fffe1ff */
[----:B------:R-:W-:Y:S02]  /*0570*/  USHF.L.U32 UR11, UR10, 0xb, URZ ;  /* 0x0000000b0a0b7899 */ /* 0x000fe400080006ff */
[----:B------:R-:W-:Y:S02]  /*0580*/  USHF.L.U32 UR10, UR10, 0x1, URZ ;  /* 0x000000010a0a7899 */ /* 0x000fe400080006ff */
[----:B-1----:R-:W-:Y:S01]  /*0590*/  ULEA UR5, UR5, UR7, 0x18 ;  /* 0x0000000705057291 */ /* 0x002fe2000f8ec0ff */
[----:B------:R-:W1:Y:S11]  /*05a0*/  FENCE.VIEW.ASYNC.S ;  /* 0x00000000000073c6 */ /* 0x000e760000000000 */
[----:B-1----:R1:W3:Y:S01]  /*05b0*/  SYNCS.EXCH.64 URZ, [UR5], UR10 ;  /* 0x0000000a05ff75b2 */ /* 0x0022e20008000100 */
[----:B------:R1:W4:Y:S01]  /*05c0*/  SYNCS.EXCH.64 URZ, [UR5+0x18], UR10 ;  /* 0x0000180a05ff75b2 */ /* 0x0003220008000100 */
[----:B------:R1:W1:Y:S01]  /*05d0*/  SYNCS.EXCH.64 URZ, [UR5+0x8], UR10 ;  /* 0x0000080a05ff75b2 */ /* 0x0002620008000100 */
[----:B------:R1:W1:Y:S01]  /*05e0*/  SYNCS.EXCH.64 URZ, [UR5+0x20], UR10 ;  /* 0x0000200a05ff75b2 */ /* 0x0002620008000100 */
[----:B------:R1:W1:Y:S01]  /*05f0*/  SYNCS.EXCH.64 URZ, [UR5+0x10], UR10 ;  /* 0x0000100a05ff75b2 */ /* 0x0002620008000100 */
[----:B------:R1:W1:Y:S01]  /*0600*/  SYNCS.EXCH.64 URZ, [UR5+0x28], UR10 ;  /* 0x0000280a05ff75b2 */ /* 0x0002620008000100 */
[----:B------:R-:W-:Y:S01]  /*0610*/  NOP ;  /* 0x0000000000007918 */ /* 0x000fe20000000000 */
.L_x_9:
[----:B------:R-:W2:Y:S01]  /*0620*/  SHFL.IDX PT, R2, R173, RZ, 0x1f ;  /* 0x00001fffad027589 */ /* 0x000ea200000e0000 */
[----:B------:R-:W-:Y:S01]  /*0630*/  NOP ;  /* 0x0000000000007918 */ /* 0x000fe20000000000 */
[----:B--2---:R-:W-:-:S13]  /*0640*/  ISETP.NE.AND P0, PT, R2, 0x1, PT ;  /* 0x000000010200780c */ /* 0x004fda0003f05270 */
[----:B------:R-:W-:Y:S05]  /*0650*/  @P0 BRA `(.L_x_10) ;  /* 0x0000000000580947 */ /* 0x000fea0003800000 */
[----:B------:R-:W2:Y:S01]  /*0660*/  S2UR UR7, SR_CgaCtaId ;  /* 0x00000000000779c3 */ /* 0x000ea20000008800 */
[----:B------:R-:W-:Y:S01]  /*0670*/  UMOV UR9, 0x400 ;  /* 0x0000040000097882 */ /* 0x000fe20000000000 */
[----:B-1----:R-:W-:Y:S01]  /*0680*/  UMOV UR5, 0x20 ;  /* 0x0000002000057882 */ /* 0x002fe20000000000 */
[----:B------:R-:W-:Y:S01]  /*0690*/  UMOV UR4, 0x80 ;  /* 0x0000008000047882 */ /* 0x000fe20000000000 */
[----:B------:R-:W-:-:S04]  /*06a0*/  UIADD3 UR10, UPT, UPT, -UR5, 0x100000, URZ ;  /* 0x00100000050a7890 */ /* 0x000fc8000fffe1ff */
[----:B------:R-:W-:Y:S02]  /*06b0*/  USHF.L.U32 UR11, UR10, 0xb, URZ ;  /* 0x0000000b0a0b7899 */ /* 0x000fe400080006ff */
[----:B------:R-:W-:Y:S02]  /*06c0*/  USHF.L.U32 UR10, UR10, 0x1, URZ ;  /* 0x000000010a0a7899 */ /* 0x000fe400080006ff */
[----:B------:R-:W-:-:S04]  /*06d0*/  UIADD3 UR4, UPT, UPT, -UR4, 0x100000, URZ ;  /* 0x0010000004047890 */ /* 0x000fc8000fffe1ff */
[----:B------:R-:W-:Y:S02]  /*06e0*/  USHF.L.U32 UR5, UR4, 0xb, URZ ;  /* 0x0000000b04057899 */ /* 0x000fe400080006ff */
[----:B------:R-:W-:Y:S01]  /*06f0*/  USHF.L.U32 UR4, UR4, 0x1, URZ ;  /* 0x0000000104047899 */ /* 0x000fe200080006ff */
[----:B------:R-:W-:Y:S01]  /*0700*/  ELECT P0, URZ, PT ;  /* 0x0000000000ff782f */ /* 0x000fe20003800000 */
[----:B--2---:R-:W-:Y:S01]  /*0710*/  ULEA UR7, UR7, UR9, 0x18 ;  /* 0x0000000907077291 */ /* 0x004fe2000f8ec0ff */
[----:B------:R-:W1:Y:S11]  /*0720*/  FENCE.VIEW.ASYNC.S ;  /* 0x00000000000073c6 */ /* 0x000e760000000000 */
[----:B-1----:R2:W1:Y:S01]  /*0730*/  SYNCS.EXCH.64 URZ, [UR7+0x30], UR10 ;  /* 0x0000300a07ff75b2 */ /* 0x0024620008000100 */
[----:B------:R2:W1:Y:S01]  /*0740*/  SYNCS.EXCH.64 URZ, [UR7+0x50], UR4 ;  /* 0x0000500407ff75b2 */ /* 0x0004620008000100 */
[----:B------:R2:W1:Y:S01]  /*0750*/  SYNCS.EXCH.64 URZ, [UR7+0x38], UR10 ;  /* 0x0000380a07ff75b2 */ /* 0x0004620008000100 */
[----:B------:R2:W1:Y:S01]  /*0760*/  SYNCS.EXCH.64 URZ, [UR7+0x58], UR4 ;  /* 0x0000580407ff75b2 */ /* 0x0004620008000100 */
[----:B------:R2:W1:Y:S01]  /*0770*/  SYNCS.EXCH.64 URZ, [UR7+0x40], UR10 ;  /* 0x0000400a07ff75b2 */ /* 0x0004620008000100 */
[----:B------:R2:W1:Y:S01]  /*0780*/  SYNCS.EXCH.64 URZ, [UR7+0x60], UR4 ;  /* 0x0000600407ff75b2 */ /* 0x0004620008000100 */
[----:B------:R2:W1:Y:S01]  /*0790*/  SYNCS.EXCH.64 URZ, [UR7+0x48], UR10 ;  /* 0x0000480a07ff75b2 */ /* 0x0004620008000100 */
[----:B------:R2:W1:Y:S02]  /*07a0*/  SYNCS.EXCH.64 URZ, [UR7+0x68], UR4 ;  /* 0x0000680407ff75b2 */ /* 0x0004640008000100 */
[----:B--2---:R-:W-:Y:S01]  /*07b0*/  NOP ;  /* 0x0000000000007918 */ /* 0x004fe20000000000 */
.L_x_10:
[----:B------:R-:W2:Y:S01]  /*07c0*/  SHFL.IDX PT, R2, R173, RZ, 0x1f ;  /* 0x00001fffad027589 */ /* 0x000ea200000e0000 */
[----:B------:R-:W-:Y:S01]  /*07d0*/  NOP ;  /* 0x0000000000007918 */ /* 0x000fe20000000000 */
[----:B--2---:R-:W-:-:S13]  /*07e0*/  ISETP.NE.AND P0, PT, R2, 0x3, PT ;  /* 0x000000030200780c */ /* 0x004fda0003f05270 */
[----:B------:R-:W-:Y:S05]  /*07f0*/  @P0 BRA `(.L_x_11) ;  /* 0x0000000000300947 */ /* 0x000fea0003800000 */
[----:B-1----:R-:W1:Y:S01]  /*0800*/  S2UR UR5, SR_CgaCtaId ;  /* 0x00000000000579c3 */ /* 0x002e620000008800 */
        /* <DEDUP_REMOVED lines=8> */
[----:B-1----:R2:W1:Y:S01]  /*0890*/  SYNCS.EXCH.64 URZ, [UR5+0x70], UR10 ;  /* 0x0000700a05ff75b2 */ /* 0x0024620008000100 */
[----:B------:R2:W1:Y:S02]  /*08a0*/  SYNCS.EXCH.64 URZ, [UR5+0x78], UR10 ;  /* 0x0000780a05ff75b2 */ /* 0x0004640008000100 */
[----:B--2---:R-:W-:Y:S01]  /*08b0*/  NOP ;  /* 0x0000000000007918 */ /* 0x004fe20000000000 */
.L_x_11:
[----:B------:R-:W2:Y:S01]  /*08c0*/  SHFL.IDX PT, R2, R173, RZ, 0x1f ;  /* 0x00001fffad027589 */ /* 0x000ea200000e0000 */
[----:B------:R-:W-:Y:S01]  /*08d0*/  NOP ;  /* 0x0000000000007918 */ /* 0x000fe20000000000 */
[----:B--2---:R-:W-:-:S13]  /*08e0*/  ISETP.NE.AND P0, PT, R2, 0x4, PT ;  /* 0x000000040200780c */ /* 0x004fda0003f05270 */
[----:B------:R-:W-:Y:S05]  /*08f0*/  @P0 BRA `(.L_x_12) ;  /* 0x00000000004c0947 */ /* 0x000fea0003800000 */
[----:B-1----:R-:W1:Y:S01]  /*0900*/  S2UR UR5, SR_CgaCtaId ;  /* 0x00000000000579c3 */ /* 0x002e620000008800 */
[----:B------:R-:W-:Y:S01]  /*0910*/  UMOV UR9, 0x100 ;  /* 0x0000010000097882 */ /* 0x000fe20000000000 */
[----:B------:R-:W-:Y:S01]  /*0920*/  UMOV UR7, 0x400 ;  /* 0x0000040000077882 */ /* 0x000fe20000000000 */
[----:B------:R-:W-:Y:S01]  /*0930*/  USEL UR9, UR9, 0xe0, UP2 ;  /* 0x000000e009097887 */ /* 0x000fe20009000000 */
[----:B------:R-:W-:Y:S01]  /*0940*/  UMOV UR4, 0x1 ;  /* 0x0000000100047882 */ /* 0x000fe20000000000 */
[----:B------:R-:W-:Y:S01]  /*0950*/  ELECT P0, URZ, PT ;  /* 0x0000000000ff782f */ /* 0x000fe20003800000 */
[----:B------:R-:W-:-:S04]  /*0960*/  UIADD3 UR10, UPT, UPT, -UR4, 0x100000, URZ ;  /* 0x00100000040a7890 */ /* 0x000fc8000fffe1ff */
[----:B------:R-:W-:Y:S02]  /*0970*/  USHF.L.U32 UR11, UR10, 0xb, URZ ;  /* 0x0000000b0a0b7899 */ /* 0x000fe400080006ff */
[----:B------:R-:W-:Y:S02]  /*0980*/  USHF.L.U32 UR10, UR10, 0x1, URZ ;  /* 0x000000010a0a7899 */ /* 0x000fe400080006ff */
[----:B------:R-:W-:-:S04]  /*0990*/  UIADD3 UR12, UPT, UPT, -UR9, 0x100000, URZ ;  /* 0x00100000090c7890 */ /* 0x000fc8000fffe1ff */
[----:B------:R-:W-:Y:S02]  /*09a0*/  USHF.L.U32 UR13, UR12, 0xb, URZ ;  /* 0x0000000b0c0d7899 */ /* 0x000fe400080006ff */
[----:B------:R-:W-:Y:S02]  /*09b0*/  USHF.L.U32 UR12, UR12, 0x1, URZ ;  /* 0x000000010c0c7899 */ /* 0x000fe400080006ff */
[----:B-1----:R-:W-:Y:S01]  /*09c0*/  ULEA UR5, UR5, UR7, 0x18 ;  /* 0x0000000705057291 */ /* 0x002fe2000f8ec0ff */
[----:B------:R-:W1:Y:S11]  /*09d0*/  FENCE.VIEW.ASYNC.S ;  /* 0x00000000000073c6 */ /* 0x000e760000000000 */
[----:B-1----:R2:W1:Y:S01]  /*09e0*/  SYNCS.EXCH.64 URZ, [UR5+0x80], UR10 ;  /* 0x0000800a05ff75b2 */ /* 0x0024620008000100 */
[----:B------:R2:W1:Y:S01]  /*09f0*/  SYNCS.EXCH.64 URZ, [UR5+0x90], UR12 ;  /* 0x0000900c05ff75b2 */ /* 0x0004620008000100 */
[----:B------:R2:W1:Y:S01]  /*0a00*/  SYNCS.EXCH.64 URZ, [UR5+0x88], UR10 ;  /* 0x0000880a05ff75b2 */ /* 0x0004620008000100 */
[----:B------:R2:W1:Y:S02]  /*0a10*/  SYNCS.EXCH.64 URZ, [UR5+0x98], UR12 ;  /* 0x0000980c05ff75b2 */ /* 0x0004640008000100 */
[----:B--2---:R-:W-:Y:S01]  /*0a20*/  NOP ;  /* 0x0000000000007918 */ /* 0x004fe20000000000 */
.L_x_12:
        /* <DEDUP_REMOVED lines=20> */
[----:B------:R2:W1:Y:S02]  /*0b70*/  SYNCS.EXCH.64 URZ, [UR7+0xb8], UR4 ;  /* 0x0000b80407ff75b2 */ /* 0x0004640008000100 */
[----:B--2---:R-:W-:Y:S01]  /*0b80*/  NOP ;  /* 0x0000000000007918 */ /* 0x004fe20000000000 */
.L_x_13:
        /* <DEDUP_REMOVED lines=18> */
.L_x_14:
[----:B-1----:R-:W1:Y:S01]  /*0cb0*/  S2UR UR5, SR_CTAID.X ;  /* 0x00000000000579c3 */ /* 0x002e620000002500 */
[----:B------:R-:W-:-:S05]  /*0cc0*/  CS2R.32 R170, SR_CgaSize ;  /* 0x0000000000aa7805 */ /* 0x000fca0000008a00 */
[----:B------:R-:W-:-:S05]  /*0cd0*/  IMAD R170, R170, -0xa0, RZ ;  /* 0xffffff60aaaa7824 */ /* 0x000fca00078e02ff */
[----:B------:R-:W-:-:S14]  /*0ce0*/  R2UR UR9, R170 ;  /* 0x00000000aa0972ca */ /* 0x000fdc00000e0000 */
[----:B------:R-:W2:Y:S01]  /*0cf0*/  LDCU UR9, c[0x0][UR9+0x2b0] ;  /* 0x00005600090977ac */ /* 0x000ea20008000800 */
[----:B------:R-:W-:Y:S01]  /*0d00*/  NOP ;  /* 0x0000000000007918 */ /* 0x000fe20000000000 */
[----:B------:R-:W-:-:S05]  /*0d10*/  CS2R.32 R170, SR_CgaSize ;  /* 0x0000000000aa7805 */ /* 0x000fca0000008a00 */
[----:B------:R-:W-:-:S05]  /*0d20*/  IMAD R170, R170, -0xa0, RZ ;  /* 0xffffff60aaaa7824 */ /* 0x000fca00078e02ff */
[----:B------:R-:W-:-:S14]  /*0d30*/  R2UR UR7, R170 ;  /* 0x00000000aa0772ca */ /* 0x000fdc00000e0000 */
[----:B------:R-:W3:Y:S01]  /*0d40*/  LDCU UR7, c[0x0][UR7+0x2b4] ;  /* 0x00005680070777ac */ /* 0x000ee20008000800 */
[----:B------:R-:W4:Y:S08]  /*0d50*/  S2UR UR4, SR_CTAID.Y ;  /* 0x00000000000479c3 */ /* 0x000f300000002600 */
[----:B------:R-:W3:Y:S01]  /*0d60*/  LDC R9, c[0x0][0xb24] ;  /* 0x0002c900ff097b82 */ /* 0x000ee20000000800 */
[----:B-1----:R-:W-:-:S02]  /*0d70*/  I2FP.F32.U32 R5, UR5 ;  /* 0x0000000500057c45 */ /* 0x002fc40008201000 */
[----:B------:R-:W-:-:S05]  /*0d80*/  CS2R.32 R3, SR_CgaSize ;  /* 0x0000000000037805 */ /* 0x000fca0000008a00 */
[----:B------:R-:W-:-:S06]  /*0d90*/  IMAD R3, R3, -0xa0, RZ ;  /* 0xffffff6003037824 */ /* 0x000fcc00078e02ff */
[----:B------:R-:W1:Y:S01]  /*0da0*/  LDC R3, c[0x0][R3+0x2a0] ;  /* 0x0000a80003037b82 */ /* 0x000e620000000800 */
[----:B------:R-:W-:Y:S01]  /*0db0*/  MOV R21, UR5 ;  /* 0x0000000500157c02 */ /* 0x000fe20008000f00 */
[----:B--2---:R-:W-:Y:S01]  /*0dc0*/  FMUL R5, R5, UR9 ;  /* 0x0000000905057c20 */ /* 0x004fe20008400000 */
[----:B----4-:R-:W-:Y:S02]  /*0dd0*/  I2FP.F32.U32 R4, UR4 ;  /* 0x0000000400047c45 */ /* 0x010fe40008201000 */
[----:B------:R-:W-:-:S05]  /*0de0*/  CS2R.32 R2, SR_CgaSize ;  /* 0x0000000000027805 */ /* 0x000fca0000008a00 */
[----:B------:R-:W-:-:S06]  /*0df0*/  IMAD R2, R2, -0xa0, RZ ;  /* 0xffffff6002027824 */ /* 0x000fcc00078e02ff */
[----:B------:R-:W2:Y:S01]  /*0e00*/  LDC R2, c[0x0][R2+0x2a4] ;  /* 0x0000a90002027b82 */ /* 0x000ea20000000800 */
[----:B------:R-:W4:Y:S01]  /*0e10*/  F2I.U32.TRUNC.NTZ R170, R5 ;  /* 0x0000000500aa7305 */ /* 0x000f22000020f000 */
[----:B------:R-:W-:Y:S01]  /*0e20*/  MOV R20, UR4 ;  /* 0x0000000400147c02 */ /* 0x000fe20008000f00 */
[----:B---3--:R-:W-:-:S05]  /*0e30*/  FMUL R4, R4, UR7 ;  /* 0x0000000704047c20 */ /* 0x008fca0008400000 */
[----:B------:R-:W-:Y:S01]  /*0e40*/  BAR.SYNC.DEFER_BLOCKING 0x0 ;  /* 0x0000000000007b1d */ /* 0x000fe20000010000 */
[----:B------:R-:W-:-:S05]  /*0e50*/  ISETP.GE.AND P0, PT, R9, 0x1, PT ;  /* 0x000000010900780c */ /* 0x000fca0003f06270 */
[----:B------:R-:W3:Y:S02]  /*0e60*/  F2I.U32.TRUNC.NTZ R147, R4 ;  /* 0x0000000400937305 */ /* 0x000ee4000020f000 */
[----:B------:R-:W2:Y:S01]  /*0e70*/  S2UR UR36, SR_CTAID.Z ;  /* 0x00000000002479c3 */ /* 0x000ea20000002700 */
[----:B----4-:R-:W-:-:S05]  /*0e80*/  IADD3 R170, PT, PT, -R170, RZ, RZ ;  /* 0x000000ffaaaa7210 */ /* 0x010fca0007ffe1ff */
[----:B-1----:R-:W-:Y:S01]  /*0e90*/  IMAD R170, R3, R170, UR5 ;  /* 0x0000000503aa7e24 */ /* 0x002fe2000f8e02aa */
[----:B---3--:R-:W-:-:S05]  /*0ea0*/  IADD3 R147, PT, PT, -R147, RZ, RZ ;  /* 0x000000ff93937210 */ /* 0x008fca0007ffe1ff */
[----:B--2---:R-:W-:Y:S01]  /*0eb0*/  IMAD R147, R2, R147, UR4 ;  /* 0x0000000402937e24 */ /* 0x004fe2000f8e0293 */
[----:B------:R-:W-:Y:S06]  /*0ec0*/  @!P0 BRA `(.L_x_15) ;  /* 0x0000000000b88947 */ /* 0x000fec0003800000 */
[----:B------:R-:W1:Y:S01]  /*0ed0*/  LDC.64 R4, c[0x0][0xb18] ;  /* 0x0002c600ff047b82 */ /* 0x000e620000000a00 */
[----:B------:R-:W-:-:S07]  /*0ee0*/  ISETP.NE.AND P0, PT, R9, 0x1, PT ;  /* 0x000000010900780c */ /* 0x000fce0003f05270 */
[----:B------:R-:W2:Y:S08]  /*0ef0*/  LDC R10, c[0x0][0xb0c] ;  /* 0x0002c300ff0a7b82 */ /* 0x000eb00000000800 */
[----:B------:R-:W3:Y:S08]  /*0f00*/  LDC R11, c[0x0][0x370] ;  /* 0x0000dc00ff0b7b82 */ /* 0x000ef00000000800 */
[----:B------:R-:W4:Y:S01]  /*0f10*/  LDC R12, c[0x0][0x374] ;  /* 0x0000dd00ff0c7b82 */ /* 0x000f220000000800 */
[----:B-1----:R-:W-:-:S07]  /*0f20*/  ISETP.NE.AND P1, PT, R4, 0x1, PT ;  /* 0x000000010400780c */ /* 0x002fce0003f25270 */
[----:B------:R-:W3:Y:S01]  /*0f30*/  LDC.64 R6, c[0x0][0xb10] ;  /* 0x0002c400ff067b82 */ /* 0x000ee20000000a00 */
[----:B--2---:R-:W-:-:S07]  /*0f40*/  ISETP.NE.AND P2, PT, R10, 0x1, PT ;  /* 0x000000010a00780c */ /* 0x004fce0003f45270 */
[----:B------:R-:W1:Y:S08]  /*0f50*/  LDC R8, c[0x0][0xb20] ;  /* 0x0002c800ff087b82 */ /* 0x000e700000000800 */
[----:B------:R-:W2:Y:S01]  /*0f60*/  LDC.64 R2, c[0x0][0xb28] ;  /* 0x0002ca00ff027b82 */ /* 0x000ea20000000a00 */
[----:B----4-:R-:W-:-:S04]  /*0f70*/  IMAD.HI.U32 R13, R12, R5, RZ ;  /* 0x000000050c0d7227 */ /* 0x010fc800078e00ff */
[----:B------:R-:W-:-:S04]  /*0f80*/  IMAD.HI.U32 R5, R20, R5, RZ ;  /* 0x0000000514057227 */ /* 0x000fc800078e00ff */
[----:B---3--:R-:W-:-:S04]  /*0f90*/  IMAD.HI.U32 R14, R11, R6, RZ ;  /* 0x000000060b0e7227 */ /* 0x008fc800078e00ff */
[C---:B------:R-:W-:Y:S01]  /*0fa0*/  IMAD.HI.U32 R16, R21.reuse, R6, RZ ;  /* 0x0000000615107227 */ /* 0x040fe200078e00ff */
[-C--:B------:R-:W-:Y:S02]  /*0fb0*/  @P2 SHF.R.U32.HI R11, RZ, R7.reuse, R14 ;  /* 0x00000007ff0b2219 */ /* 0x080fe4000001160e */
[-C--:B-1----:R-:W-:Y:S02]  /*0fc0*/  @P1 SHF.R.U32.HI R12, RZ, R8.reuse, R13 ;  /* 0x00000008ff0c1219 */ /* 0x082fe4000001160d */
[----:B------:R-:W-:Y:S02]  /*0fd0*/  SHF.R.U32.HI R5, RZ, R8, R5 ;  /* 0x00000008ff057219 */ /* 0x000fe40000011605 */
[----:B------:R-:W-:Y:S02]  /*0fe0*/  SHF.R.U32.HI R16, RZ, R7, R16 ;  /* 0x00000007ff107219 */ /* 0x000fe40000011610 */
[----:B------:R-:W-:Y:S01]  /*0ff0*/  SEL R5, R20, R5, !P1 ;  /* 0x0000000514057207 */ /* 0x000fe20004800000 */
[----:B--2---:R-:W-:Y:S01]  /*1000*/  IMAD.HI.U32 R14, R12, R2, RZ ;  /* 0x000000020c0e7227 */ /* 0x004fe200078e00ff */
[----:B------:R-:W-:-:S02]  /*1010*/  SEL R7, R21, R16, !P2 ;  /* 0x0000001015077207 */ /* 0x000fc40005000000 */
[----:B------:R-:W-:Y:S01]  /*1020*/  IADD3 R13, PT, PT, -R5, RZ, RZ ;  /* 0x000000ff050d7210 */ /* 0x000fe20007ffe1ff */
[----:B------:R-:W-:Y:S01]  /*1030*/  IMAD.HI.U32 R6, R11, R2, RZ ;  /* 0x000000020b067227 */ /* 0x000fe200078e00ff */
[----:B------:R-:W-:-:S03]  /*1040*/  @P0 SHF.R.U32.HI R12, RZ, R3, R14 ;  /* 0x00000003ff0c0219 */ /* 0x000fc6000001160e */
[----:B------:R-:W-:Y:S01]  /*1050*/  IMAD R13, R4, R13, R20 ;  /* 0x0000000d040d7224 */ /* 0x000fe200078e0214 */
[----:B------:R-:W-:Y:S01]  /*1060*/  @P0 SHF.R.U32.HI R11, RZ, R3, R6 ;  /* 0x00000003ff0b0219 */ /* 0x000fe20000011606 */
[----:B------:R-:W-:-:S04]  /*1070*/  IMAD R12, R12, R9, RZ ;  /* 0x000000090c0c7224 */ /* 0x000fc800078e02ff */
[----:B------:R-:W-:Y:S01]  /*1080*/  IMAD R6, R11, R9, RZ ;  /* 0x000000090b067224 */ /* 0x000fe200078e02ff */
[----:B------:R-:W-:-:S04]  /*1090*/  ISETP.GE.AND P1, PT, R5, R12, PT ;  /* 0x0000000c0500720c */ /* 0x000fc80003f26270 */
[----:B------:R-:W-:Y:S01]  /*10a0*/  ISETP.GE.OR P1, PT, R7, R6, P1 ;  /* 0x000000060700720c */ /* 0x000fe20000f26670 */
[----:B------:R-:W-:-:S05]  /*10b0*/  IMAD.HI.U32 R6, R5, R2, RZ ;  /* 0x0000000205067227 */ /* 0x000fca00078e00ff */
[----:B------:R-:W-:-:S04]  /*10c0*/  SHF.R.U32.HI R6, RZ, R3, R6 ;  /* 0x00000003ff067219 */ /* 0x000fc80000011606 */
[----:B------:R-:W-:-:S03]  /*10d0*/  SEL R6, R5, R6, !P0 ;  /* 0x0000000605067207 */ /* 0x000fc60004000000 */
[----:B------:R-:W-:Y:S01]  /*10e0*/  @!P1 IMAD.HI.U32 R8, R7, R2, RZ ;  /* 0x0000000207089227 */ /* 0x000fe200078e00ff */
[----:B------:R-:W-:-:S04]  /*10f0*/  IADD3 R2, PT, PT, -R6, RZ, RZ ;  /* 0x000000ff06027210 */ /* 0x000fc80007ffe1ff */
[----:B------:R-:W-:Y:S01]  /*1100*/  @!P1 SHF.R.U32.HI R8, RZ, R3, R8 ;  /* 0x00000003ff089219 */ /* 0x000fe20000011608 */
[----:B------:R-:W-:-:S03]  /*1110*/  IMAD R2, R9, R2, R5 ;  /* 0x0000000209027224 */ /* 0x000fc600078e0205 */
[----:B------:R-:W-:-:S05]  /*1120*/  @!P1 SEL R3, R7, R8, !P0 ;  /* 0x0000000807039207 */ /* 0x000fca0004000000 */
[--C-:B------:R-:W-:Y:S02]  /*1130*/  @!P1 IMAD.IADD R6, R6, 0x1, -R3.reuse ;  /* 0x0000000106069824 */ /* 0x100fe400078e0a03 */
[----:B------:R-:W-:Y:S01]  /*1140*/  @!P1 IMAD R3, R2, R11, R3 ;  /* 0x0000000b02039224 */ /* 0x000fe200078e0203 */
[----:B------:R-:W-:Y:S01]  /*1150*/  IADD3 R2, PT, PT, -R7, RZ, RZ ;  /* 0x000000ff07027210 */ /* 0x000fe20007ffe1ff */
[----:B------:R-:W-:Y:S02]  /*1160*/  @!P1 IMAD R5, R6, R9, R7 ;  /* 0x0000000906059224 */ /* 0x000fe400078e0207 */
[----:B------:R-:W-:Y:S02]  /*1170*/  @!P1 IMAD.MOV.U32 R7, RZ, RZ, R3 ;  /* 0x000000ffff079224 */ /* 0x000fe400078e0003 */
[----:B------:R-:W-:Y:S02]  /*1180*/  IMAD R2, R10, R2, R21 ;  /* 0x000000020a027224 */ /* 0x000fe400078e0215 */
[----:B------:R-:W-:-:S02]  /*1190*/  IMAD R20, R5, R4, R13 ;  /* 0x0000000405147224 */ /* 0x000fc400078e020d */
[----:B------:R-:W-:Y:S02]  /*11a0*/  IMAD R21, R7, R10, R2 ;  /* 0x0000000a07157224 */ /* 0x000fe400078e0202 */
.L_x_15:
[----:B------:R-:W1:Y:S01]  /*11b0*/  LDCU UR4, c[0x0][0xb30] ;  /* 0x00016600ff0477ac */ /* 0x000e620008000800 */
[----:B------:R-:W2:Y:S08]  /*11c0*/  S2UR UR37, SR_CgaCtaId ;  /* 0x00000000002579c3 */ /* 0x000eb00000008800 */
[----:B------:R-:W3:Y:S01]  /*11d0*/  LDC R72, c[0x0][0xb24] ;  /* 0x0002c900ff487b82 */ /* 0x000ee20000000800 */
[----:B-1----:R-:W-:-:S09]  /*11e0*/  UISETP.NE.AND UP1, UPT, UR4, 0x1, UPT ;  /* 0x000000010400788c */ /* 0x002fd2000bf25270 */
[----:B--2---:R-:W-:Y:S05]  /*11f0*/  BRA.U UP1, `(.L_x_16) ;  /* 0x0000000101407547 */ /* 0x004fea000b800000 */
[----:B------:R-:W1:Y:S08]  /*1200*/  LDC.64 R4, c[0x0][0xb10] ;  /* 0x0002c400ff047b82 */ /* 0x000e700000000a00 */
[----:B------:R-:W2:Y:S08]  /*1210*/  LDC.64 R2, c[0x0][0xb18] ;  /* 0x0002c600ff027b82 */ /* 0x000eb00000000a00 */
[----:B------:R-:W4:Y:S08]  /*1220*/  LDC R6, c[0x0][0xb20] ;  /* 0x0002c800ff067b82 */ /* 0x000f300000000800 */
[----:B------:R-:W3:Y:S01]  /*1230*/  LDC R8, c[0x0][0xb0c] ;  /* 0x0002c300ff087b82 */ /* 0x000ee20000000800 */
[----:B-1----:R-:W-:-:S05]  /*1240*/  IMAD.HI.U32 R4, R21, R4, RZ ;  /* 0x0000000415047227 */ /* 0x002fca00078e00ff */
[----:B------:R-:W-:Y:S01]  /*1250*/  SHF.R.U32.HI R4, RZ, R5, R4 ;  /* 0x00000005ff047219 */ /* 0x000fe20000011604 */
[----:B--2---:R-:W-:Y:S01]  /*1260*/  IMAD.HI.U32 R3, R20, R3, RZ ;  /* 0x0000000314037227 */ /* 0x004fe200078e00ff */
[----:B------:R-:W-:-:S04]  /*1270*/  ISETP.NE.AND P0, PT, R2, 0x1, PT ;  /* 0x000000010200780c */ /* 0x000fc80003f05270 */
[----:B----4-:R-:W-:-:S04]  /*1280*/  SHF.R.U32.HI R3, RZ, R6, R3 ;  /* 0x00000006ff037219 */ /* 0x010fc80000011603 */
[----:B------:R-:W-:Y:S02]  /*1290*/  SEL R3, R20, R3, !P0 ;  /* 0x0000000314037207 */ /* 0x000fe40004000000 */
[----:B---3--:R-:W-:-:S04]  /*12a0*/  ISETP.NE.AND P1, PT, R8, 0x1, PT ;  /* 0x000000010800780c */ /* 0x008fc80003f25270 */
[----:B------:R-:W-:-:S05]  /*12b0*/  SEL R4, R21, R4, !P1 ;  /* 0x0000000415047207 */ /* 0x000fca0004800000 */
[----:B------:R-:W-:Y:S02]  /*12c0*/  IMAD.IADD R5, R3, 0x1, -R4 ;  /* 0x0000000103057824 */ /* 0x000fe400078e0a04 */
[----:B------:R-:W-:Y:S02]  /*12d0*/  IMAD.IADD R3, R4, 0x1, -R3 ;  /* 0x0000000104037824 */ /* 0x000fe400078e0a03 */
[----:B------:R-:W-:Y:S02]  /*12e0*/  IMAD R21, R5, R8, R21 ;  /* 0x0000000805157224 */ /* 0x000fe400078e0215 */
[----:B------:R-:W-:-:S07]  /*12f0*/  IMAD R20, R3, R2, R20 ;  /* 0x0000000203147224 */ /* 0x000fce00078e0214 */
.L_x_16:
[----:B------:R-:W-:Y:S01]  /*1300*/  BAR.SYNC.DEFER_BLOCKING 0x0 ;  /* 0x0000000000007b1d */ /* 0x000fe20000010000 */
[----:B------:R-:W-:Y:S01]  /*1310*/  UISETP.NE.AND UP1, UPT, UR8, 0x2, UPT ;  /* 0x000000020800788c */ /* 0x000fe2000bf25270 */
[----:B------:R-:W-:Y:S02]  /*1320*/  ISETP.NE.OR P5, PT, R0, 0x2, !P5 ;  /* 0x000000020000780c */ /* 0x000fe40006fa5670 */
[----:B------:R-:W-:-:S06]  /*1330*/  LOP3.LUT R2, R185, 0x1f, RZ, 0xc0, !PT ;  /* 0x0000001fb9027812 */ /* 0x000fcc00078ec0ff */
[----:B------:R-:W-:Y:S05]  /*1340*/  BRA.U UP1, `(.L_x_17) ;  /* 0x0000001101387547 */ /* 0x000fea000b800000 */
[----:B------:R-:W1:Y:S01]  /*1350*/  LDCU UR13, c[0x0][0x38c] ;  /* 0x00007180ff0d77ac */ /* 0x000e620008000800 */
[----:B------:R-:W2:Y:S01]  /*1360*/  LDC R9, c[0x0][0x370] ;  /* 0x0000dc00ff097b82 */ /* 0x000ea20000000800 */
[----:B------:R-:W-:Y:S01]  /*1370*/  PLOP3.LUT P1, PT, PT, PT, UP2, 0x80, 0x8 ;  /* 0x000000000008781c */ /* 0x000fe20003f2f028 */
[----:B------:R-:W-:Y:S01]  /*1380*/  IMAD.MOV.U32 R15, RZ, RZ, 0x1 ;  /* 0x00000001ff0f7424 */ /* 0x000fe200078e00ff */
[----:B------:R-:W-:Y:S01]  /*1390*/  ISETP.EQ.OR P4, PT, R2, RZ, P5 ;  /* 0x000000ff0200720c */ /* 0x000fe20002f82670 */
[----:B------:R-:W-:Y:S01]  /*13a0*/  IMAD.MOV.U32 R14, RZ, RZ, RZ ;  /* 0x000000ffff0e7224 */ /* 0x000fe200078e00ff */
[----:B------:R-:W-:Y:S02]  /*13b0*/  PLOP3.LUT P1, PT, P1, PT, PT, 0x8, 0x80 ;  /* 0x000000000080781c */ /* 0x000fe40000f2e170 */
[----:B------:R-:W-:Y:S01]  /*13c0*/  CS2R R12, SRZ ;  /* 0x00000000000c7805 */ /* 0x000fe2000001ff00 */
[----:B------:R-:W-:Y:S01]  /*13d0*/  IMAD.MOV.U32 R10, RZ, RZ, 0x1 ;  /* 0x00000001ff0a7424 */ /* 0x000fe200078e00ff */
[----:B------:R-:W4:Y:S01]  /*13e0*/  LDC R0, c[0x0][0x374] ;  /* 0x0000dd00ff007b82 */ /* 0x000f220000000800 */
[----:B------:R-:W2:Y:S01]  /*13f0*/  LDCU.64 UR22, c[0x0][0x348] ;  /* 0x00006900ff1677ac */ /* 0x000ea20008000a00 */
[----:B------:R-:W-:Y:S01]  /*1400*/  UMOV UR6, URZ ;  /* 0x000000ff00067c82 */ /* 0x000fe20008000000 */
[----:B-1----:R-:W-:-:S04]  /*1410*/  UIADD3 UR5, UPT, UPT, UR13, 0x1f, URZ ;  /* 0x0000001f0d057890 */ /* 0x002fc8000fffe0ff */
[----:B------:R-:W-:-:S04]  /*1420*/  USHF.R.S32.HI UR4, URZ, 0x1f, UR5 ;  /* 0x0000001fff047899 */ /* 0x000fc80008011405 */
[----:B------:R-:W-:-:S04]  /*1430*/  ULEA.HI UR4, UR4, UR5, URZ, 0x5 ;  /* 0x0000000504047291 */ /* 0x000fc8000f8f28ff */
[----:B------:R-:W-:Y:S02]  /*1440*/  USHF.R.S32.HI UR15, URZ, 0x5, UR4 ;  /* 0x00000005ff0f7899 */ /* 0x000fe40008011404 */
[----:B------:R-:W-:Y:S02]  /*1450*/  UIADD3 UR4, UPT, UPT, UR13, -0x1, URZ ;  /* 0xffffffff0d047890 */ /* 0x000fe4000fffe0ff */
[----:B------:R-:W-:Y:S02]  /*1460*/  UISETP.LT.U32.AND UP0, UPT, UR15, 0x3, UPT ;  /* 0x000000030f00788c */ /* 0x000fe4000bf01070 */
[----:B------:R-:W-:Y:S02]  /*1470*/  UISETP.GE.U32.AND UP1, UPT, UR4, -0x3f, UPT ;  /* 0xffffffc10400788c */ /* 0x000fe4000bf26070 */
[----:B------:R-:W-:Y:S02]  /*1480*/  USEL UR14, UR15, 0x3, UP0 ;  /* 0x000000030f0e7887 */ /* 0x000fe40008000000 */
[----:B------:R-:W-:-:S02]  /*1490*/  UIADD3 UR13, UPT, UPT, UR13, 0x3e, URZ ;  /* 0x0000003e0d0d7890 */ /* 0x000fc4000fffe0ff */
[----:B------:R-:W-:Y:S02]  /*14a0*/  UIADD3 UR5, UPT, UPT, UR14, -0x1, URZ ;  /* 0xffffffff0e057890 */ /* 0x000fe4000fffe0ff */
[----:B------:R-:W-:-:S03]  /*14b0*/  UIADD3 UR7, UPT, UPT, UR15, -UR14, URZ ;  /* 0x8000000e0f077290 */ /* 0x000fc6000fffe0ff */
[----:B------:R-:W-:-:S04]  /*14c0*/  @UP1 UIADD3 UR5, UPT, UPT, UR14, URZ, URZ ;  /* 0x000000ff0e051290 */ /* 0x000fc8000fffe0ff */
[----:B--2---:R-:W-:-:S12]  /*14d0*/  UIADD3 UR5, UPT, UPT, UR5, 0x1, URZ ;  /* 0x0000000105057890 */ /* 0x004fd8000fffe0ff */
.L_x_35:
[----:B------:R-:W-:Y:S01]  /*14e0*/  UISETP.NE.AND UP0, UPT, UR37, URZ, UPT ;  /* 0x000000ff2500728c */ /* 0x000fe2000bf05270 */
[----:B------:R-:W1:Y:S08]  /*14f0*/  S2UR UR37, SR_CgaCtaId ;  /* 0x00000000002579c3 */ /* 0x000e700000008800 */
[----:B------:R-:W-:Y:S05]  /*1500*/  BRA.U UP0, `(.L_x_18) ;  /* 0x0000000100347547 */ /* 0x000fea000b800000 */
[----:B------:R-:W2:Y:S01]  /*1510*/  S2R R2, SR_CgaCtaId ;  /* 0x0000000000027919 */ /* 0x000ea20000008800 */
[----:B------:R-:W-:-:S04]  /*1520*/  MOV R3, 0x400 ;  /* 0x0000040000037802 */ /* 0x000fc80000000f00 */
[----:B--2---:R-:W-:Y:S02]  /*1530*/  LEA R3, R2, R3, 0x18 ;  /* 0x0000000302037211 */ /* 0x004fe400078ec0ff */
[----:B------:R-:W-:-:S03]  /*1540*/  SHF.L.U32 R2, R10, 0x1f, RZ ;  /* 0x0000001f0a027819 */ /* 0x000fc600000006ff */
[----:B------:R-:W-:-:S04]  /*1550*/  IMAD R3, R12, 0x8, R3 ;  /* 0x000000080c037824 */ /* 0x000fc800078e0203 */
[----:B------:R-:W2:Y:S02]  /*1560*/  SYNCS.PHASECHK.TRANS64.TRYWAIT P0, [R3+URZ+0xd0], R2 ;  /* 0x0000d002030075a7 */ /* 0x000ea400080011ff */
[----:B--2---:R-:W-:Y:S05]  /*1570*/  @!P0 BRA `(.L_x_19) ;  /* 0x0000009800148947 */ /* 0x004fea0003800000 */
.L_x_125:
[----:B------:R-:W-:Y:S01]  /*1580*/  VIADD R12, R12, 0x1 ;  /* 0x000000010c0c7836 */ /* 0x000fe20000000000 */
[----:B------:R2:W-:Y:S04]  /*1590*/  SYNCS.ARRIVE.TRANS64.A1T0 RZ, [R3+URZ+0xc0], RZ ;  /* 0x0000c0ff03ff79a7 */ /* 0x0005e800081000ff */
[----:B------:R-:W-:-:S04]  /*15a0*/  ISETP.NE.AND P0, PT, R12, 0x2, PT ;  /* 0x000000020c00780c */ /* 0x000fc80003f05270 */
[----:B------:R-:W-:Y:S02]  /*15b0*/  SEL R12, R12, RZ, P0 ;  /* 0x000000ff0c0c7207 */ /* 0x000fe40000000000 */
[----:B--2---:R-:W-:-:S04]  /*15c0*/  SEL R3, RZ, 0x1, P0 ;  /* 0x00000001ff037807 */ /* 0x004fc80000000000 */
[----:B------:R-:W-:-:S07]  /*15d0*/  LOP3.LUT R10, R10, R3, RZ, 0x3c, !PT ;  /* 0x000000030a0a7212 */ /* 0x000fce00078e3cff */
.L_x_18:
[----:B------:R-:W-:Y:S01]  /*15e0*/  UMOV UR4, 0x400 ;  /* 0x0000040000047882 */ /* 0x000fe20000000000 */
[----:B------:R-:W-:Y:S01]  /*15f0*/  SHF.L.U32 R2, R15, 0x1f, RZ ;  /* 0x0000001f0f027819 */ /* 0x000fe200000006ff */
[----:B-1----:R-:W-:Y:S01]  /*1600*/  ULEA UR4, UR37, UR4, 0x18 ;  /* 0x0000000425047291 */ /* 0x002fe2000f8ec0ff */
[----:B------:R-:W-:Y:S01]  /*1610*/  R2UR UR35, R21 ;  /* 0x00000000152372ca */ /* 0x000fe200000e0000 */
[----:B------:R-:W-:Y:S01]  /*1620*/  UISETP.GE.U32.AND UP0, UPT, UR13, 0x3f, UPT ;  /* 0x0000003f0d00788c */ /* 0x000fe2000bf06070 */
[----:B------:R-:W-:Y:S01]  /*1630*/  R2UR UR11, R20 ;  /* 0x00000000140b72ca */ /* 0x000fe200000e0000 */
[----:B------:R-:W-:Y:S01]  /*1640*/  ULEA UR8, UR6, UR4, 0x3 ;  /* 0x0000000406087291 */ /* 0x000fe2000f8e18ff */
[----:B------:R-:W-:-:S08]  /*1650*/  UMOV UR24, URZ ;  /* 0x000000ff00187c82 */ /* 0x000fd00008000000 */
[----:B------:R1:W2:Y:S01]  /*1660*/  SYNCS.PHASECHK.TRANS64.TRYWAIT P0, [UR8+0x18], R2 ;  /* 0x00001802ff0075a7 */ /* 0x0002a20008001108 */
[----:B------:R-:W-:Y:S02]  /*1670*/  USHF.L.U32 UR35, UR35, 0x7, URZ ;  /* 0x0000000723237899 */ /* 0x000fe400080006ff */
[----:B------:R-:W-:Y:S01]  /*1680*/  USHF.L.U32 UR11, UR11, 0x8, URZ ;  /* 0x000000080b0b7899 */ /* 0x000fe200080006ff */
[----:B------:R-:W-:Y:S11]  /*1690*/  BRA.U !UP0, `(.L_x_20) ;  /* 0x0000000108a87547 */ /* 0x000ff6000b800000 */
[----:B------:R-:W-:Y:S01]  /*16a0*/  UMOV UR16, URZ ;  /* 0x000000ff00107c82 */ /* 0x000fe20008000000 */
[----:B------:R-:W-:-:S05]  /*16b0*/  UMOV UR17, UR6 ;  /* 0x0000000600117c82 */ /* 0x000fca0008000000 */
.L_x_25:
[----:B-1----:R-:W-:Y:S01]  /*16c0*/  ULEA UR33, UR17, UR4, 0x3 ;  /* 0x0000000411217291 */ /* 0x002fe2000f8e18ff */
[----:B--2---:R-:W-:Y:S01]  /*16d0*/  @!P5 MOV R3, 0x3000 ;  /* 0x000030000003d802 */ /* 0x004fe20000000f00 */
[----:B--2---:R-:W-:Y:S10]  /*16e0*/  @P0 BRA `(.L_x_21) ;  /* 0x00000000000c0947 */ /* 0x004ff40003800000 */
[----:B------:R-:W-:-:S04]  /*16f0*/  SHF.L.U32 R5, R15, 0x1f, RZ ;  /* 0x0000001f0f057819 */ /* 0x000fc800000006ff */
[----:B------:R-:W2:Y:S02]  /*1700*/  SYNCS.PHASECHK.TRANS64.TRYWAIT P0, [UR33+0x18], R5 ;  /* 0x00001805ff0075a7 */ /* 0x000ea40008001121 */
[----:B--2---:R-:W-:Y:S05]  /*1710*/  @!P0 BRA `(.L_x_22) ;  /* 0x0000009400c08947 */ /* 0x004fea0003800000 */
.L_x_21:
[----:B------:R2:W-:Y:S01]  /*1720*/  @!P5 SYNCS.ARRIVE.TRANS64 RZ, [UR33], R3 ;  /* 0x00000003ffffd9a7 */ /* 0x0005e20008000021 */
[----:B------:R-:W-:Y:S04]  /*1730*/  BSSY.RECONVERGENT B0, `(.L_x_23) ;  /* 0x0000003000007945 */ /* 0x000fe80003800200 */
[----:B------:R-:W-:Y:S05]  /*1740*/  @P4 BRA `(.L_x_24) ;  /* 0x0000000000044947 */ /* 0x000fea0003800000 */
[----:B------:R-:W-:Y:S05]  /*1750*/  BPT.TRAP 0x1 ;  /* 0x000000040000795c */ /* 0x000fea0000300000 */
.L_x_24:
[----:B------:R-:W-:Y:S05]  /*1760*/  BSYNC.RECONVERGENT B0 ;  /* 0x0000000000007941 */ /* 0x000fea0003800200 */
.L_x_23:
[----:B------:R-:W-:Y:S02]  /*1770*/  UIADD3 UR6, UPT, UPT, UR17, 0x1, URZ ;  /* 0x0000000111067890 */ /* 0x000fe4000fffe0ff */
[----:B------:R-:W-:Y:S02]  /*1780*/  ULEA UR32, UR17, UR4, 0xc ;  /* 0x0000000411207291 */ /* 0x000fe4000f8e60ff */
[----:B------:R-:W-:Y:S02]  /*1790*/  UISETP.NE.AND UP0, UPT, UR6, 0x3, UPT ;  /* 0x000000030600788c */ /* 0x000fe4000bf05270 */
[----:B------:R-:W-:Y:S02]  /*17a0*/  UIADD3 UR26, UP1, UPT, UR22, 0x80, URZ ;  /* 0x00000080161a7890 */ /* 0x000fe4000ff3e0ff */
[----:B------:R-:W-:Y:S02]  /*17b0*/  USEL UR9, URZ, 0x1, UP0 ;  /* 0x00000001ff097887 */ /* 0x000fe40008000000 */
[----:B------:R-:W-:-:S02]  /*17c0*/  USEL UR6, UR6, URZ, UP0 ;  /* 0x000000ff06067287 */ /* 0x000fc40008000000 */
[----:B------:R-:W-:Y:S02]  /*17d0*/  UIADD3 UR20, UP0, UPT, UR22, 0x180, URZ ;  /* 0x0000018016147890 */ /* 0x000fe4000ff1e0ff */
[----:B------:R-:W-:Y:S01]  /*17e0*/  ULEA UR8, UR6, UR4, 0x3 ;  /* 0x0000000406087291 */ /* 0x000fe2000f8e18ff */
[----:B------:R-:W-:Y:S01]  /*17f0*/  LOP3.LUT R15, R15, UR9, RZ, 0x3c, !PT ;  /* 0x000000090f0f7c12 */ /* 0x000fe2000f8e3cff */
[----:B------:R-:W-:Y:S02]  /*1800*/  USHF.L.U32 UR34, UR16, 0x5, URZ ;  /* 0x0000000510227899 */ /* 0x000fe400080006ff */
[----:B------:R-:W-:Y:S01]  /*1810*/  UIADD3.X UR27, UPT, UPT, URZ, UR23, URZ, UP1, !UPT ;  /* 0x00000017ff1b7290 */ /* 0x000fe20008ffe4ff */
[----:B-1----:R-:W-:Y:S01]  /*1820*/  SHF.L.U32 R2, R15, 0x1f, RZ ;  /* 0x0000001f0f027819 */ /* 0x002fe200000006ff */
[----:B------:R-:W-:Y:S02]  /*1830*/  UIADD3 UR32, UPT, UPT, UR32, 0xc400, URZ ;  /* 0x0000c40020207890 */ /* 0x000fe4000fffe0ff */
[----:B------:R-:W-:Y:S01]  /*1840*/  UIADD3.X UR21, UPT, UPT, URZ, UR23, URZ, UP0, !UPT ;  /* 0x00000017ff157290 */ /* 0x000fe200087fe4ff */
[----:B------:R1:W1:Y:S01]  /*1850*/  SYNCS.PHASECHK.TRANS64.TRYWAIT P0, [UR8+0x18], R2 ;  /* 0x00001802ff0075a7 */ /* 0x0002620008001108 */
[----:B------:R-:W-:Y:S01]  /*1860*/  ULEA UR8, UR17, UR4, 0xd ;  /* 0x0000000411087291 */ /* 0x000fe2000f8e68ff */
[----:B------:R-:W-:Y:S01]  /*1870*/  UMOV UR18, 0x0 ;  /* 0x0000000000127882 */ /* 0x000fe20000000000 */
[----:B------:R-:W-:-:S02]  /*1880*/  UMOV UR19, 0x10000000 ;  /* 0x1000000000137882 */ /* 0x000fc40000000000 */
[----:B------:R-:W-:Y:S01]  /*1890*/  UIADD3 UR8, UPT, UPT, UR8, 0xf400, URZ ;  /* 0x0000f40008087890 */ /* 0x000fe2000fffe0ff */
[----:B------:R1:W-:Y:S01]  /*18a0*/  UTMALDG.3D [UR32], [UR26], desc[UR18] ;  /* 0x000012201a0075b4 */ /* 0x0003e20008011000 */
[----:B------:R-:W-:Y:S01]  /*18b0*/  UMOV UR12, UR36 ;  /* 0x00000024000c7c82 */ /* 0x000fe20008000000 */
[----:B------:R-:W-:Y:S01]  /*18c0*/  UMOV UR9, UR33 ;  /* 0x0000002100097c82 */ /* 0x000fe20008000000 */
[----:B------:R-:W-:Y:S01]  /*18d0*/  UMOV UR10, UR34 ;  /* 0x00000022000a7c82 */ /* 0x000fe20008000000 */
[----:B------:R-:W-:Y:S01]  /*18e0*/  UIADD3 UR16, UPT, UPT, UR16, 0x1, URZ ;  /* 0x0000000110107890 */ /* 0x000fe2000fffe0ff */
[----:B------:R-:W-:Y:S01]  /*18f0*/  UMOV UR24, UR5 ;  /* 0x0000000500187c82 */ /* 0x000fe20008000000 */
[----:B------:R-:W-:Y:S02]  /*1900*/  UMOV UR17, UR6 ;  /* 0x0000000600117c82 */ /* 0x000fe40008000000 */
[----:B------:R1:W-:Y:S01]  /*1910*/  UTMALDG.3D [UR8], [UR20], desc[UR18] ;  /* 0x00001208140075b4 */ /* 0x0003e20008011000 */
[----:B------:R-:W-:-:S09]  /*1920*/  UISETP.NE.AND UP0, UPT, UR16, UR5, UPT ;  /* 0x000000051000728c */ /* 0x000fd2000bf05270 */
[----:B------:R-:W-:Y:S05]  /*1930*/  BRA.U UP0, `(.L_x_25) ;  /* 0xfffffffd00607547 */ /* 0x000fea000b83ffff */
.L_x_20:
[----:B-1----:R-:W-:Y:S01]  /*1940*/  ULEA UR8, UR6, UR4, 0x3 ;  /* 0x0000000406087291 */ /* 0x002fe2000f8e18ff */
[----:B------:R-:W-:Y:S01]  /*1950*/  SHF.L.U32 R2, R15, 0x1f, RZ ;  /* 0x0000001f0f027819 */ /* 0x000fe200000006ff */
[----:B------:R-:W-:Y:S01]  /*1960*/  @!P1 SYNCS.ARRIVE.TRANS64.A1T0 RZ, [UR4+0x78], RZ ;  /* 0x000078ffffff99a7 */ /* 0x000fe20008100004 */
[----:B------:R-:W-:-:S06]  /*1970*/  UISETP.GT.AND UP0, UPT, UR15, UR14, UPT ;  /* 0x0000000e0f00728c */ /* 0x000fcc000bf04270 */
[----:B--2---:R1:W2:Y:S03]  /*1980*/  SYNCS.PHASECHK.TRANS64.TRYWAIT P0, [UR8+0x18], R2 ;  /* 0x00001802ff0075a7 */ /* 0x0042a60008001108 */
[----:B------:R-:W-:Y:S05]  /*1990*/  BRA.U !UP0, `(.L_x_26) ;  /* 0x0000000108ac7547 */ /* 0x000fea000b800000 */
[----:B------:R-:W-:Y:S01]  /*19a0*/  UIADD3 UR21, UPT, UPT, UR7, UR24, URZ ;  /* 0x0000001807157290 */ /* 0x000fe2000fffe0ff */
[----:B------:R-:W-:-:S11]  /*19b0*/  UMOV UR25, UR6 ;  /* 0x0000000600197c82 */ /* 0x000fd60008000000 */
.L_x_31:
[----:B-1----:R-:W-:Y:S01]  /*19c0*/  ULEA UR17, UR25, UR4, 0x3 ;  /* 0x0000000419117291 */ /* 0x002fe2000f8e18ff */
[----:B--2---:R-:W-:Y:S01]  /*19d0*/  @!P5 MOV R3, 0x3000 ;  /* 0x000030000003d802 */ /* 0x004fe20000000f00 */
[----:B--2---:R-:W-:Y:S10]  /*19e0*/  @P0 BRA `(.L_x_27) ;  /* 0x00000000000c0947 */ /* 0x004ff40003800000 */
[----:B------:R-:W-:-:S04]  /*19f0*/  SHF.L.U32 R5, R15, 0x1f, RZ ;  /* 0x0000001f0f057819 */ /* 0x000fc800000006ff */
[----:B------:R-:W2:Y:S02]  /*1a00*/  SYNCS.PHASECHK.TRANS64.TRYWAIT P0, [UR17+0x18], R5 ;  /* 0x00001805ff0075a7 */ /* 0x000ea40008001111 */
[----:B--2---:R-:W-:Y:S05]  /*1a10*/  @!P0 BRA `(.L_x_28) ;  /* 0x0000009400188947 */ /* 0x004fea0003800000 */
.L_x_27:
[----:B------:R2:W-:Y:S01]  /*1a20*/  @!P5 SYNCS.ARRIVE.TRANS64 RZ, [UR17], R3 ;  /* 0x00000003ffffd9a7 */ /* 0x0005e20008000011 */
[----:B------:R-:W-:Y:S04]  /*1a30*/  BSSY.RECONVERGENT B0, `(.L_x_29) ;  /* 0x0000003000007945 */ /* 0x000fe80003800200 */
[----:B------:R-:W-:Y:S05]  /*1a40*/  @P4 BRA `(.L_x_30) ;  /* 0x0000000000044947 */ /* 0x000fea0003800000 */
[----:B------:R-:W-:Y:S05]  /*1a50*/  BPT.TRAP 0x1 ;  /* 0x000000040000795c */ /* 0x000fea0000300000 */
.L_x_30:
[----:B------:R-:W-:Y:S05]  /*1a60*/  BSYNC.RECONVERGENT B0 ;  /* 0x0000000000007941 */ /* 0x000fea0003800200 */
.L_x_29:
        /* <DEDUP_REMOVED lines=10> */
[----:B------:R-:W-:Y:S01]  /*1b10*/  UIADD3 UR16, UPT, UPT, UR16, 0xc400, URZ ;  /* 0x0000c40010107890 */ /* 0x000fe2000fffe0ff */
[----:B-1----:R-:W-:Y:S01]  /*1b20*/  SHF.L.U32 R2, R15, 0x1f, RZ ;  /* 0x0000001f0f027819 */ /* 0x002fe200000006ff */
[----:B------:R-:W-:Y:S02]  /*1b30*/  UIADD3.X UR31, UPT, UPT, URZ, UR23, URZ, UP1, !UPT ;  /* 0x00000017ff1f7290 */ /* 0x000fe40008ffe4ff */
[----:B------:R-:W-:Y:S01]  /*1b40*/  UIADD3.X UR29, UPT, UPT, URZ, UR23, URZ, UP0, !UPT ;  /* 0x00000017ff1d7290 */ /* 0x000fe200087fe4ff */
[----:B------:R1:W1:Y:S01]  /*1b50*/  SYNCS.PHASECHK.TRANS64.TRYWAIT P0, [UR8+0x18], R2 ;  /* 0x00001802ff0075a7 */ /* 0x0002620008001108 */
[----:B------:R-:W-:Y:S01]  /*1b60*/  ULEA UR8, UR25, UR4, 0xd ;  /* 0x0000000419087291 */ /* 0x000fe2000f8e68ff */
[----:B------:R-:W-:Y:S01]  /*1b70*/  UMOV UR26, 0x0 ;  /* 0x00000000001a7882 */ /* 0x000fe20000000000 */
[----:B------:R-:W-:-:S02]  /*1b80*/  UMOV UR27, 0x10000000 ;  /* 0x10000000001b7882 */ /* 0x000fc40000000000 */
[----:B------:R-:W-:Y:S01]  /*1b90*/  UIADD3 UR8, UPT, UPT, UR8, 0xf400, URZ ;  /* 0x0000f40008087890 */ /* 0x000fe2000fffe0ff */
[----:B------:R-:W-:Y:S01]  /*1ba0*/  UMOV UR19, UR35 ;  /* 0x0000002300137c82 */ /* 0x000fe20008000000 */
[----:B------:R-:W-:Y:S01]  /*1bb0*/  UMOV UR20, UR36 ;  /* 0x0000002400147c82 */ /* 0x000fe20008000000 */
[----:B------:R-:W-:Y:S01]  /*1bc0*/  UMOV UR12, UR36 ;  /* 0x00000024000c7c82 */ /* 0x000fe20008000000 */
[----:B------:R-:W-:Y:S01]  /*1bd0*/  UMOV UR9, UR17 ;  /* 0x0000001100097c82 */ /* 0x000fe20008000000 */
[----:B------:R-:W-:Y:S01]  /*1be0*/  UMOV UR10, UR18 ;  /* 0x00000012000a7c82 */ /* 0x000fe20008000000 */
[----:B------:R1:W-:Y:S01]  /*1bf0*/  UTMALDG.3D [UR16], [UR30], desc[UR26] ;  /* 0x00001a101e0075b4 */ /* 0x0003e20008011000 */
[----:B------:R-:W-:Y:S01]  /*1c00*/  UIADD3 UR24, UPT, UPT, UR24, 0x1, URZ ;  /* 0x0000000118187890 */ /* 0x000fe2000fffe0ff */
[----:B------:R-:W-:-:S03]  /*1c10*/  UMOV UR25, UR6 ;  /* 0x0000000600197c82 */ /* 0x000fc60008000000 */
[----:B------:R-:W-:Y:S01]  /*1c20*/  UISETP.NE.AND UP0, UPT, UR24, UR21, UPT ;  /* 0x000000151800728c */ /* 0x000fe2000bf05270 */
[----:B------:R1:W-:Y:S08]  /*1c30*/  UTMALDG.3D [UR8], [UR28], desc[UR26] ;  /* 0x00001a081c0075b4 */ /* 0x0003f00008011000 */
[----:B------:R-:W-:Y:S05]  /*1c40*/  BRA.U UP0, `(.L_x_31) ;  /* 0xfffffffd005c7547 */ /* 0x000fea000b83ffff */
.L_x_26:
[C---:B-1----:R-:W-:Y:S01]  /*1c50*/  LEA R2, R14.reuse, UR4, 0x3 ;  /* 0x000000040e027c11 */ /* 0x042fe2000f8e18ff */
[----:B------:R-:W-:Y:S01]  /*1c60*/  NOP ;  /* 0x0000000000007918 */ /* 0x000fe20000000000 */
[----:B--2---:R-:W-:Y:S02]  /*1c70*/  SHF.L.U32 R3, R13, 0x1f, RZ ;  /* 0x0000001f0d037819 */ /* 0x004fe400000006ff */
[----:B------:R-:W-:Y:S02]  /*1c80*/  LEA R4, R14, UR4, 0x4 ;  /* 0x000000040e047c11 */ /* 0x000fe4000f8e20ff */
[----:B------:R-:W1:Y:S02]  /*1c90*/  SYNCS.PHASECHK.TRANS64.TRYWAIT P0, [R2+URZ+0x80], R3 ;  /* 0x00008003020075a7 */ /* 0x000e6400080011ff */
[----:B-1----:R-:W-:Y:S05]  /*1ca0*/  @!P0 BRA `(.L_x_32) ;  /* 0x00000090008c8947 */ /* 0x002fea0003800000 */
.L_x_128:
[----:B------:R-:W2:Y:S01]  /*1cb0*/  LDS.128 R4, [R4+0xf0] ;  /* 0x0000f00004047984 */ /* 0x000ea20000000c00 */
[----:B---3--:R-:W-:Y:S01]  /*1cc0*/  ISETP.GE.AND P0, PT, R72, 0x1, PT ;  /* 0x000000014800780c */ /* 0x008fe20003f06270 */
[----:B-1----:R-:W-:Y:S01]  /*1cd0*/  VIADD R2, R2, 0x90 ;  /* 0x0000009002027836 */ /* 0x002fe20000000000 */
[----:B------:R-:W-:Y:S01]  /*1ce0*/  @!PT LDS RZ, [RZ] ;  /* 0x00000000fffff984 */ /* 0x000fe20000000800 */
[----:B------:R-:W-:Y:S01]  /*1cf0*/  @!PT LDS RZ, [RZ] ;  /* 0x00000000fffff984 */ /* 0x000fe20000000800 */
[----:B------:R-:W-:Y:S01]  /*1d00*/  @!PT LDS RZ, [RZ] ;  /* 0x00000000fffff984 */ /* 0x000fe20000000800 */
[----:B------:R-:W-:Y:S01]  /*1d10*/  @!PT LDS RZ, [RZ] ;  /* 0x00000000fffff984 */ /* 0x000fe20000000800 */
[----:B------:R1:W-:Y:S06]  /*1d20*/  MEMBAR.ALL.CTA ;  /* 0x0000000000007992 */ /* 0x0003ec0000008000 */
[----:B-1----:R-:W1:Y:S01]  /*1d30*/  FENCE.VIEW.ASYNC.S ;  /* 0x00000000000073c6 */ /* 0x002e620000000000 */
[----:B------:R-:W-:-:S04]  /*1d40*/  PRMT R2, RZ, 0x654, R2 ;  /* 0x00000654ff027816 */ /* 0x000fc80000000002 */
[----:B-1----:R1:W-:Y:S01]  /*1d50*/  SYNCS.ARRIVE.TRANS64.RED.A1T0 RZ, [R2+URZ], RZ ;  /* 0x000000ff02ff79a7 */ /* 0x0023e200081004ff */
[----:B--2---:R-:W-:-:S13]  /*1d60*/  LOP3.LUT P2, RZ, R6, 0x1, RZ, 0xc0, !PT ;  /* 0x0000000106ff7812 */ /* 0x004fda000784c0ff */
[----:B------:R-:W-:Y:S01]  /*1d70*/  @P2 SHF.R.U32.HI R3, RZ, 0x10, R5 ;  /* 0x00000010ff032819 */ /* 0x000fe20000011605 */
[----:B------:R-:W-:Y:S01]  /*1d80*/  VOTEU.ANY UP0, P2 ;  /* 0x0000000000ff7886 */ /* 0x000fe20001000100 */
[----:B------:R-:W-:Y:S02]  /*1d90*/  @P2 MOV R11, R4 ;  /* 0x00000004000b2202 */ /* 0x000fe40000000f00 */
[----:B------:R-:W-:Y:S02]  /*1da0*/  @P2 R2UR.BROADCAST UR8, R3 ;  /* 0x00000000030822ca */ /* 0x000fe400008e0000 */
[----:B------:R-:W-:-:S11]  /*1db0*/  @P2 LOP3.LUT R8, R5, 0xffff, RZ, 0xc0, !PT ;  /* 0x0000ffff05082812 */ /* 0x000fd600078ec0ff */
[----:B------:R-:W-:Y:S01]  /*1dc0*/  @UP0 UMOV UR36, UR8 ;  /* 0x0000000800240c82 */ /* 0x000fe20008000000 */
[----:B-1----:R-:W-:Y:S05]  /*1dd0*/  @!P0 BRA `(.L_x_33) ;  /* 0x0000000000b88947 */ /* 0x002fea0003800000 */
[----:B------:R-:W4:Y:S01]  /*1de0*/  LDC.64 R4, c[0x0][0xb18] ;  /* 0x0002c600ff047b82 */ /* 0x000f220000000a00 */
[----:B------:R-:W-:-:S07]  /*1df0*/  ISETP.NE.AND P3, PT, R72, 0x1, PT ;  /* 0x000000014800780c */ /* 0x000fce0003f65270 */
[----:B------:R-:W1:Y:S08]  /*1e00*/  LDC.64 R6, c[0x0][0xb10] ;  /* 0x0002c400ff067b82 */ /* 0x000e700000000a00 */
[----:B------:R-:W2:Y:S08]  /*1e10*/  LDC R16, c[0x0][0xb20] ;  /* 0x0002c800ff107b82 */ /* 0x000eb00000000800 */
[----:B------:R-:W3:Y:S01]  /*1e20*/  LDC R18, c[0x0][0xb0c] ;  /* 0x0002c300ff127b82 */ /* 0x000ee20000000800 */
[----:B----4-:R-:W-:Y:S01]  /*1e30*/  IMAD.HI.U32 R17, R0, R5, RZ ;  /* 0x0000000500117227 */ /* 0x010fe200078e00ff */
[----:B------:R-:W-:-:S03]  /*1e40*/  ISETP.NE.AND P0, PT, R4, 0x1, PT ;  /* 0x000000010400780c */ /* 0x000fc60003f05270 */
[----:B------:R-:W-:-:S03]  /*1e50*/  IMAD.HI.U32 R5, R8, R5, RZ ;  /* 0x0000000508057227 */ /* 0x000fc600078e00ff */
[----:B------:R-:W4:Y:S01]  /*1e60*/  LDC.64 R2, c[0x0][0xb28] ;  /* 0x0002ca00ff027b82 */ /* 0x000f220000000a00 */
[----:B-1----:R-:W-:-:S04]  /*1e70*/  IMAD.HI.U32 R20, R9, R6, RZ ;  /* 0x0000000609147227 */ /* 0x002fc800078e00ff */
[----:B------:R-:W-:Y:S01]  /*1e80*/  IMAD.HI.U32 R22, R11, R6, RZ ;  /* 0x000000060b167227 */ /* 0x000fe200078e00ff */
[----:B------:R-:W-:Y:S02]  /*1e90*/  SHF.R.U32.HI R20, RZ, R7, R20 ;  /* 0x00000007ff147219 */ /* 0x000fe40000011614 */
[-C--:B--2---:R-:W-:Y:S02]  /*1ea0*/  SHF.R.U32.HI R17, RZ, R16.reuse, R17 ;  /* 0x00000010ff117219 */ /* 0x084fe40000011611 */
[----:B------:R-:W-:Y:S02]  /*1eb0*/  SHF.R.U32.HI R5, RZ, R16, R5 ;  /* 0x00000010ff057219 */ /* 0x000fe40000011605 */
[----:B------:R-:W-:Y:S02]  /*1ec0*/  SEL R17, R0, R17, !P0 ;  /* 0x0000001100117207 */ /* 0x000fe40004000000 */
[----:B------:R-:W-:Y:S02]  /*1ed0*/  SHF.R.U32.HI R22, RZ, R7, R22 ;  /* 0x00000007ff167219 */ /* 0x000fe40000011616 */
[----:B---3--:R-:W-:-:S02]  /*1ee0*/  ISETP.NE.AND P1, PT, R18, 0x1, PT ;  /* 0x000000011200780c */ /* 0x008fc40003f25270 */
[----:B------:R-:W-:Y:S02]  /*1ef0*/  SEL R5, R8, R5, !P0 ;  /* 0x0000000508057207 */ /* 0x000fe40004000000 */
[----:B------:R-:W-:Y:S02]  /*1f00*/  SEL R19, R9, R20, !P1 ;  /* 0x0000001409137207 */ /* 0x000fe40004800000 */
[----:B------:R-:W-:Y:S01]  /*1f10*/  SEL R7, R11, R22, !P1 ;  /* 0x000000160b077207 */ /* 0x000fe20004800000 */
[----:B----4-:R-:W-:-:S04]  /*1f20*/  IMAD.HI.U32 R20, R17, R2, RZ ;  /* 0x0000000211147227 */ /* 0x010fc800078e00ff */
[----:B------:R-:W-:Y:S01]  /*1f30*/  IMAD.HI.U32 R6, R19, R2, RZ ;  /* 0x0000000213067227 */ /* 0x000fe200078e00ff */
[----:B------:R-:W-:-:S04]  /*1f40*/  @P3 SHF.R.U32.HI R17, RZ, R3, R20 ;  /* 0x00000003ff113219 */ /* 0x000fc80000011614 */
[----:B------:R-:W-:Y:S01]  /*1f50*/  @P3 SHF.R.U32.HI R19, RZ, R3, R6 ;  /* 0x00000003ff133219 */ /* 0x000fe20000011606 */
[----:B------:R-:W-:-:S04]  /*1f60*/  IMAD R17, R72, R17, RZ ;  /* 0x0000001148117224 */ /* 0x000fc800078e02ff */
[----:B------:R-:W-:Y:S01]  /*1f70*/  IMAD R6, R72, R19, RZ ;  /* 0x0000001348067224 */ /* 0x000fe200078e02ff */
[C---:B------:R-:W-:Y:S02]  /*1f80*/  ISETP.GE.AND P0, PT, R5.reuse, R17, PT ;  /* 0x000000110500720c */ /* 0x040fe40003f06270 */
[----:B------:R-:W-:Y:S02]  /*1f90*/  IADD3 R17, PT, PT, -R5, RZ, RZ ;  /* 0x000000ff05117210 */ /* 0x000fe40007ffe1ff */
[----:B------:R-:W-:Y:S01]  /*1fa0*/  ISETP.GE.OR P0, PT, R7, R6, P0 ;  /* 0x000000060700720c */ /* 0x000fe20000706670 */
[----:B------:R-:W-:-:S04]  /*1fb0*/  IMAD.HI.U32 R6, R5, R2, RZ ;  /* 0x0000000205067227 */ /* 0x000fc800078e00ff */
[----:B------:R-:W-:Y:S01]  /*1fc0*/  IMAD R8, R4, R17, R8 ;  /* 0x0000001104087224 */ /* 0x000fe200078e0208 */
[----:B------:R-:W-:-:S04]  /*1fd0*/  SHF.R.U32.HI R6, RZ, R3, R6 ;  /* 0x00000003ff067219 */ /* 0x000fc80000011606 */
[----:B------:R-:W-:-:S03]  /*1fe0*/  SEL R6, R5, R6, !P3 ;  /* 0x0000000605067207 */ /* 0x000fc60005800000 */
[----:B------:R-:W-:-:S04]  /*1ff0*/  @!P0 IMAD.HI.U32 R16, R7, R2, RZ ;  /* 0x0000000207108227 */ /* 0x000fc800078e00ff */
[----:B------:R-:W-:Y:S01]  /*2000*/  IMAD.MOV R2, RZ, RZ, -R6 ;  /* 0x000000ffff027224 */ /* 0x000fe200078e0a06 */
[----:B------:R-:W-:-:S03]  /*2010*/  @!P0 SHF.R.U32.HI R16, RZ, R3, R16 ;  /* 0x00000003ff108219 */ /* 0x000fc60000011610 */
[----:B------:R-:W-:Y:S01]  /*2020*/  IMAD R2, R72, R2, R5 ;  /* 0x0000000248027224 */ /* 0x000fe200078e0205 */
        /* <DEDUP_REMOVED lines=9> */
.L_x_33:
[----:B------:R-:W1:Y:S02]  /*20c0*/  LDCU UR8, c[0x0][0xb30] ;  /* 0x00016600ff0877ac */ /* 0x000e640008000800 */
[----:B-1----:R-:W-:-:S09]  /*20d0*/  UISETP.NE.AND UP0, UPT, UR8, 0x1, UPT ;  /* 0x000000010800788c */ /* 0x002fd2000bf05270 */
[----:B------:R-:W-:Y:S05]  /*20e0*/  BRA.U UP0, `(.L_x_34) ;  /* 0x0000000100407547 */ /* 0x000fea000b800000 */
[----:B------:R-:W1:Y:S08]  /*20f0*/  LDC.64 R4, c[0x0][0xb10] ;  /* 0x0002c400ff047b82 */ /* 0x000e700000000a00 */
[----:B------:R-:W2:Y:S08]  /*2100*/  LDC.64 R2, c[0x0][0xb18] ;  /* 0x0002c600ff027b82 */ /* 0x000eb00000000a00 */
[----:B------:R-:W3:Y:S08]  /*2110*/  LDC R6, c[0x0][0xb20] ;  /* 0x0002c800ff067b82 */ /* 0x000ef00000000800 */
[----:B------:R-:W4:Y:S01]  /*2120*/  LDC R16, c[0x0][0xb0c] ;  /* 0x0002c300ff107b82 */ /* 0x000f220000000800 */
[----:B-1----:R-:W-:-:S05]  /*2130*/  IMAD.HI.U32 R4, R11, R4, RZ ;  /* 0x000000040b047227 */ /* 0x002fca00078e00ff */
[----:B------:R-:W-:Y:S01]  /*2140*/  SHF.R.U32.HI R4, RZ, R5, R4 ;  /* 0x00000005ff047219 */ /* 0x000fe20000011604 */
[----:B--2---:R-:W-:Y:S01]  /*2150*/  IMAD.HI.U32 R3, R8, R3, RZ ;  /* 0x0000000308037227 */ /* 0x004fe200078e00ff */
[----:B------:R-:W-:-:S04]  /*2160*/  ISETP.NE.AND P0, PT, R2, 0x1, PT ;  /* 0x000000010200780c */ /* 0x000fc80003f05270 */
[----:B---3--:R-:W-:-:S04]  /*2170*/  SHF.R.U32.HI R3, RZ, R6, R3 ;  /* 0x00000006ff037219 */ /* 0x008fc80000011603 */
[----:B------:R-:W-:Y:S02]  /*2180*/  SEL R3, R8, R3, !P0 ;  /* 0x0000000308037207 */ /* 0x000fe40004000000 */
[----:B----4-:R-:W-:-:S04]  /*2190*/  ISETP.NE.AND P1, PT, R16, 0x1, PT ;  /* 0x000000011000780c */ /* 0x010fc80003f25270 */
[----:B------:R-:W-:-:S05]  /*21a0*/  SEL R4, R11, R4, !P1 ;  /* 0x000000040b047207 */ /* 0x000fca0004800000 */
[----:B------:R-:W-:Y:S02]  /*21b0*/  IMAD.IADD R5, R3, 0x1, -R4 ;  /* 0x0000000103057824 */ /* 0x000fe400078e0a04 */
[----:B------:R-:W-:Y:S02]  /*21c0*/  IMAD.IADD R3, R4, 0x1, -R3 ;  /* 0x0000000104037824 */ /* 0x000fe400078e0a03 */
[----:B------:R-:W-:Y:S02]  /*21d0*/  IMAD R11, R5, R16, R11 ;  /* 0x00000010050b7224 */ /* 0x000fe400078e020b */
[----:B------:R-:W-:-:S07]  /*21e0*/  IMAD R8, R3, R2, R8 ;  /* 0x0000000203087224 */ /* 0x000fce00078e0208 */
.L_x_34:
[----:B------:R-:W-:Y:S01]  /*21f0*/  VIADD R14, R14, 0x1 ;  /* 0x000000010e0e7836 */ /* 0x000fe20000000000 */
[----:B------:R-:W-:Y:S01]  /*2200*/  PLOP3.LUT P1, PT, PT, PT, PT, 0x80, 0x8 ;  /* 0x000000000008781c */ /* 0x000fe20003f2f070 */
[----:B------:R-:W-:Y:S02]  /*2210*/  IMAD.IADD R21, R11, 0x1, R170 ;  /* 0x000000010b157824 */ /* 0x000fe400078e02aa */
[----:B------:R-:W-:Y:S01]  /*2220*/  IMAD.IADD R20, R8, 0x1, R147 ;  /* 0x0000000108147824 */ /* 0x000fe200078e0293 */
[----:B------:R-:W-:-:S04]  /*2230*/  ISETP.NE.AND P0, PT, R14, 0x2, PT ;  /* 0x000000020e00780c */ /* 0x000fc80003f05270 */
[----:B------:R-:W-:Y:S02]  /*2240*/  SEL R2, RZ, 0x1, P0 ;  /* 0x00000001ff027807 */ /* 0x000fe40000000000 */
[----:B------:R-:W-:Y:S02]  /*2250*/  SEL R14, R14, RZ, P0 ;  /* 0x000000ff0e0e7207 */ /* 0x000fe40000000000 */
[----:B------:R-:W-:Y:S01]  /*2260*/  LOP3.LUT R13, R13, R2, RZ, 0x3c, !PT ;  /* 0x000000020d0d7212 */ /* 0x000fe200078e3cff */
[----:B------:R-:W-:Y:S06]  /*2270*/  @P2 BRA `(.L_x_35) ;  /* 0xfffffff000982947 */ /* 0x000fec000383ffff */
[----:B------:R-:W-:Y:S01]  /*2280*/  UIADD3 UR4, UPT, UPT, UR4, 0x18, URZ ;  /* 0x0000001804047890 */ /* 0x000fe2000fffe0ff */
[----:B------:R-:W-:-:S03]  /*2290*/  SHF.L.U32 R3, R15, 0x1f, RZ ;  /* 0x0000001f0f037819 */ /* 0x000fc600000006ff */
[----:B------:R-:W-:-:S09]  /*22a0*/  ULEA UR5, UR6, UR4, 0x3 ;  /* 0x0000000406057291 */ /* 0x000fd2000f8e18ff */
[----:B------:R-:W1:Y:S02]  /*22b0*/  SYNCS.PHASECHK.TRANS64.TRYWAIT P0, [UR5], R3 ;  /* 0x00000003ff0075a7 */ /* 0x000e640008001105 */
[----:B-1----:R-:W-:Y:S05]  /*22c0*/  @!P0 BRA `(.L_x_36) ;  /* 0x0000008c00188947 */ /* 0x002fea0003800000 */
.L_x_130:
[----:B------:R-:W-:-:S04]  /*22d0*/  UIADD3 UR6, UPT, UPT, UR6, 0x1, URZ ;  /* 0x0000000106067890 */ /* 0x000fc8000fffe0ff */
[----:B------:R-:W-:-:S04]  /*22e0*/  UISETP.NE.AND UP0, UPT, UR6, 0x3, UPT ;  /* 0x000000030600788c */ /* 0x000fc8000bf05270 */
[----:B------:R-:W-:Y:S02]  /*22f0*/  USEL UR7, URZ, 0x1, UP0 ;  /* 0x00000001ff077887 */ /* 0x000fe40008000000 */
[----:B------:R-:W-:-:S04]  /*2300*/  USEL UR6, UR6, URZ, UP0 ;  /* 0x000000ff06067287 */ /* 0x000fc80008000000 */
[----:B------:R-:W-:Y:S01]  /*2310*/  ULEA UR5, UR6, UR4, 0x3 ;  /* 0x0000000406057291 */ /* 0x000fe2000f8e18ff */
[----:B------:R-:W-:-:S04]  /*2320*/  LOP3.LUT R15, R15, UR7, RZ, 0x3c, !PT ;  /* 0x000000070f0f7c12 */ /* 0x000fc8000f8e3cff */
[----:B-1----:R-:W-:-:S04]  /*2330*/  SHF.L.U32 R3, R15, 0x1f, RZ ;  /* 0x0000001f0f037819 */ /* 0x002fc800000006ff */
[----:B------:R-:W1:Y:S02]  /*2340*/  SYNCS.PHASECHK.TRANS64.TRYWAIT P0, [UR5], R3 ;  /* 0x00000003ff0075a7 */ /* 0x000e640008001105 */
[----:B-1----:R-:W-:Y:S05]  /*2350*/  @!P0 BRA `(.L_x_37) ;  /* 0x0000008c000c8947 */ /* 0x002fea0003800000 */
.L_x_132:
[----:B------:R-:W-:-:S04]  /*2360*/  UIADD3 UR6, UPT, UPT, UR6, 0x1, URZ ;  /* 0x0000000106067890 */ /* 0x000fc8000fffe0ff */
[----:B------:R-:W-:-:S04]  /*2370*/  UISETP.NE.AND UP0, UPT, UR6, 0x3, UPT ;  /* 0x000000030600788c */ /* 0x000fc8000bf05270 */
[----:B------:R-:W-:Y:S02]  /*2380*/  USEL UR5, URZ, 0x1, UP0 ;  /* 0x00000001ff057887 */ /* 0x000fe40008000000 */
[----:B------:R-:W-:-:S04]  /*2390*/  USEL UR6, UR6, URZ, UP0 ;  /* 0x000000ff06067287 */ /* 0x000fc80008000000 */
[----:B------:R-:W-:Y:S01]  /*23a0*/  ULEA UR6, UR6, UR4, 0x3 ;  /* 0x0000000406067291 */ /* 0x000fe2000f8e18ff */
[----:B-1----:R-:W-:-:S04]  /*23b0*/  LOP3.LUT R3, R15, UR5, RZ, 0x3c, !PT ;  /* 0x000000050f037c12 */ /* 0x002fc8000f8e3cff */
[----:B------:R-:W-:Y:S01]  /*23c0*/  SHF.L.U32 R3, R3, 0x1f, RZ ;  /* 0x0000001f03037819 */ /* 0x000fe200000006ff */
[----:B----4-:R-:W-:-:S07]  /*23d0*/  IMAD.U32 R0, RZ, RZ, UR6 ;  /* 0x00000006ff007e24 */ /* 0x010fce000f8e00ff */
.L_x_38:
[----:B-1----:R1:W2:Y:S02]  /*23e0*/  SYNCS.PHASECHK.TRANS64.TRYWAIT P0, [R0+URZ], R3 ;  /* 0x00000003000075a7 */ /* 0x0022a400080011ff */
[----:B--2---:R-:W-:Y:S05]  /*23f0*/  @!P0 NANOSLEEP.SYNCS 0x989680 ;  /* 0x009896800000895d */ /* 0x004fea0003900000 */
[----:B------:R-:W2:Y:S02]  /*2400*/  @!P0 SYNCS.PHASECHK.TRANS64 P0, [R0+URZ], R3 ;  /* 0x00000003000085a7 */ /* 0x000ea400080010ff */
[----:B--2---:R-:W-:Y:S05]  /*2410*/  @P0 EXIT ;  /* 0x000000000000094d */ /* 0x004fea0003800000 */
[----:B------:R-:W-:Y:S05]  /*2420*/  BRA `(.L_x_38) ;  /* 0xfffffffc00ec7947 */ /* 0x000fea000383ffff */
.L_x_17:
[----:B------:R-:W-:-:S04]  /*2430*/  UISETP.NE.AND UP1, UPT, UR37, URZ, UPT ;  /* 0x000000ff2500728c */ /* 0x000fc8000bf25270 */
[----:B------:R-:W-:-:S09]  /*2440*/  UISETP.NE.OR UP1, UPT, UR8, 0x1, UP1 ;  /* 0x000000010800788c */ /* 0x000fd20008f25670 */
[----:B------:R-:W-:Y:S05]  /*2450*/  BRA.U UP1, `(.L_x_39) ;  /* 0x0000000501487547 */ /* 0x000fea000b800000 */
[----:B------:R-:W-:Y:S01]  /*2460*/  ISETP.NE.AND P2, PT, R2, RZ, PT ;  /* 0x000000ff0200720c */ /* 0x000fe20003f45270 */
[----:B------:R-:W-:Y:S01]  /*2470*/  IMAD.MOV.U32 R12, RZ, RZ, 0x1 ;  /* 0x00000001ff0c7424 */ /* 0x000fe200078e00ff */
[----:B------:R-:W-:Y:S02]  /*2480*/  CS2R R10, SRZ ;  /* 0x00000000000a7805 */ /* 0x000fe4000001ff00 */
[----:B------:R-:W-:Y:S01]  /*2490*/  CS2R R8, SRZ ;  /* 0x0000000000087805 */ /* 0x000fe2000001ff00 */
[----:B------:R-:W-:Y:S01]  /*24a0*/  UMOV UR4, 0x400 ;  /* 0x0000040000047882 */ /* 0x000fe20000000000 */
[----:B------:R-:W-:Y:S01]  /*24b0*/  UMOV UR6, URZ ;  /* 0x000000ff00067c82 */ /* 0x000fe20008000000 */
[----:B------:R-:W-:-:S12]  /*24c0*/  ULEA UR37, UR37, UR4, 0x18 ;  /* 0x0000000425257291 */ /* 0x000fd8000f8ec0ff */
.L_x_43:
[----:B------:R-:W-:Y:S02]  /*24d0*/  LEA R0, R8, UR37, 0x3 ;  /* 0x0000002508007c11 */ /* 0x000fe4000f8e18ff */
[----:B------:R-:W-:-:S03]  /*24e0*/  SHF.L.U32 R5, R9, 0x1f, RZ ;  /* 0x0000001f09057819 */ /* 0x000fc600000006ff */
[----:B------:R-:W-:Y:S01]  /*24f0*/  VIADD R4, R0, 0xd0 ;  /* 0x000000d000047836 */ /* 0x000fe20000000000 */
[----:B------:R-:W1:Y:S02]  /*2500*/  SYNCS.PHASECHK.TRANS64.TRYWAIT P0, [R0+URZ+0xc0], R5 ;  /* 0x0000c005000075a7 */ /* 0x000e6400080011ff */
[----:B-1----:R-:W-:Y:S05]  /*2510*/  @!P0 BRA `(.L_x_40) ;  /* 0x0000008800b48947 */ /* 0x002fea0003800000 */
.L_x_133:
[----:B------:R-:W-:Y:S01]  /*2520*/  ULEA UR5, UR6, UR37, 0x3 ;  /* 0x0000002506057291 */ /* 0x000fe2000f8e18ff */
[----:B------:R-:W-:Y:S02]  /*2530*/  PRMT R4, RZ, 0x654, R4 ;  /* 0x00000654ff047816 */ /* 0x000fe40000000004 */
[----:B-1----:R-:W-:Y:S01]  /*2540*/  SHF.L.U32 R5, R12, 0x1f, RZ ;  /* 0x0000001f0c057819 */ /* 0x002fe200000006ff */
[----:B------:R-:W-:Y:S01]  /*2550*/  UIADD3 UR4, UPT, UPT, UR5, 0x80, URZ ;  /* 0x0000008005047890 */ /* 0x000fe2000fffe0ff */
[----:B------:R1:W-:Y:S05]  /*2560*/  SYNCS.ARRIVE.TRANS64.RED.A1T0 RZ, [R4+URZ], RZ ;  /* 0x000000ff04ff79a7 */ /* 0x0003ea00081004ff */
[----:B------:R-:W-:Y:S01]  /*2570*/  IMAD.U32 R7, RZ, RZ, UR4 ;  /* 0x00000004ff077e24 */ /* 0x000fe2000f8e00ff */
[----:B------:R-:W2:Y:S04]  /*2580*/  SYNCS.PHASECHK.TRANS64.TRYWAIT P0, [UR5+0x90], R5 ;  /* 0x00009005ff0075a7 */ /* 0x000ea80008001105 */
[----:B------:R-:W-:Y:S01]  /*2590*/  PRMT R6, R2, 0x654, R7 ;  /* 0x0000065402067816 */ /* 0x000fe20000000007 */
[----:B-1----:R-:W-:Y:S01]  /*25a0*/  @!P2 IMAD.MOV.U32 R4, RZ, RZ, 0x10 ;  /* 0x00000010ff04a424 */ /* 0x002fe200078e00ff */
[----:B--2---:R-:W-:Y:S06]  /*25b0*/  @!P0 BRA `(.L_x_41) ;  /* 0x0000008800a08947 */ /* 0x004fec0003800000 */
.L_x_135:
[----:B------:R-:W-:Y:S01]  /*25c0*/  ULEA UR4, UR6, UR37, 0x4 ;  /* 0x0000002506047291 */ /* 0x000fe2000f8e20ff */
[----:B------:R-:W-:Y:S01]  /*25d0*/  SEL R3, R6, R3, !P2 ;  /* 0x0000000306037207 */ /* 0x000fe20005000000 */
[----:B------:R-:W-:Y:S01]  /*25e0*/  UIADD3 UR5, UPT, UPT, UR5, 0x80, URZ ;  /* 0x0000008005057890 */ /* 0x000fe2000fffe0ff */
[----:B-1----:R-:W-:Y:S01]  /*25f0*/  LEA R0, R11, UR37, 0x3 ;  /* 0x000000250b007c11 */ /* 0x002fe2000f8e18ff */
[----:B------:R-:W-:Y:S01]  /*2600*/  UIADD3 UR4, UPT, UPT, UR4, 0xf0, URZ ;  /* 0x000000f004047890 */ /* 0x000fe2000fffe0ff */
[----:B------:R-:W-:Y:S01]  /*2610*/  SHF.L.U32 R5, R10, 0x1f, RZ ;  /* 0x0000001f0a057819 */ /* 0x000fe200000006ff */
[----:B------:R1:W-:Y:S01]  /*2620*/  @!P2 SYNCS.ARRIVE.TRANS64.RED RZ, [R3+URZ], R4 ;  /* 0x0000000403ffa9a7 */ /* 0x0003e200080004ff */
[----:B------:R-:W-:Y:S01]  /*2630*/  UIADD3 UR6, UPT, UPT, UR6, 0x1, URZ ;  /* 0x0000000106067890 */ /* 0x000fe2000fffe0ff */
[----:B------:R-:W-:-:S03]  /*2640*/  VIADD R8, R8, 0x1 ;  /* 0x0000000108087836 */ /* 0x000fc60000000000 */
[----:B------:R-:W-:Y:S02]  /*2650*/  UISETP.NE.AND UP0, UPT, UR6, 0x2, UPT ;  /* 0x000000020600788c */ /* 0x000fe4000bf05270 */
[----:B------:R-:W-:Y:S06]  /*2660*/  UGETNEXTWORKID.BROADCAST [UR4], [UR5] ;  /* 0x00000000040073ca */ /* 0x000fec0008000100 */
[----:B------:R-:W-:Y:S01]  /*2670*/  USEL UR4, URZ, 0x1, UP0 ;  /* 0x00000001ff047887 */ /* 0x000fe20008000000 */
[----:B------:R-:W-:Y:S01]  /*2680*/  ISETP.NE.AND P0, PT, R8, 0x2, PT ;  /* 0x000000020800780c */ /* 0x000fe20003f05270 */
[----:B------:R-:W-:Y:S01]  /*2690*/  USEL UR6, UR6, URZ, UP0 ;  /* 0x000000ff06067287 */ /* 0x000fe20008000000 */
[----:B------:R-:W2:Y:S03]  /*26a0*/  SYNCS.PHASECHK.TRANS64.TRYWAIT P1, [R0+URZ+0x80], R5 ;  /* 0x00008005000075a7 */ /* 0x000ea600080211ff */
[----:B------:R-:W-:Y:S01]  /*26b0*/  LOP3.LUT R12, R12, UR4, RZ, 0x3c, !PT ;  /* 0x000000040c0c7c12 */ /* 0x000fe2000f8e3cff */
[----:B-12---:R-:W-:Y:S07]  /*26c0*/  @!P1 BRA `(.L_x_42) ;  /* 0x0000008800749947 */ /* 0x006fee0003800000 */
.L_x_136:
[C---:B------:R-:W-:Y:S01]  /*26d0*/  LEA R4, R11.reuse, UR37, 0x4 ;  /* 0x000000250b047c11 */ /* 0x040fe2000f8e20ff */
[----:B-1----:R-:W-:Y:S01]  /*26e0*/  VIADD R0, R0, 0x90 ;  /* 0x0000009000007836 */ /* 0x002fe20000000000 */
[----:B------:R-:W-:Y:S01]  /*26f0*/  SEL R8, R8, RZ, P0 ;  /* 0x000000ff08087207 */ /* 0x000fe20000000000 */
[----:B------:R-:W-:-:S03]  /*2700*/  VIADD R11, R11, 0x1 ;  /* 0x000000010b0b7836 */ /* 0x000fc60000000000 */
[----:B------:R-:W1:Y:S01]  /*2710*/  LDS.128 R4, [R4+0xf0] ;  /* 0x0000f00004047984 */ /* 0x000e620000000c00 */
[----:B------:R-:W-:Y:S02]  /*2720*/  PRMT R0, RZ, 0x654, R0 ;  /* 0x00000654ff007816 */ /* 0x000fe40000000000 */
[C---:B------:R-:W-:Y:S01]  /*2730*/  ISETP.NE.AND P1, PT, R11.reuse, 0x2, PT ;  /* 0x000000020b00780c */ /* 0x040fe20003f25270 */
[----:B------:R-:W-:Y:S01]  /*2740*/  @!PT LDS RZ, [RZ] ;  /* 0x00000000fffff984 */ /* 0x000fe20000000800 */
[----:B------:R-:W-:Y:S01]  /*2750*/  @!PT LDS RZ, [RZ] ;  /* 0x00000000fffff984 */ /* 0x000fe20000000800 */
[----:B------:R-:W-:Y:S01]  /*2760*/  @!PT LDS RZ, [RZ] ;  /* 0x00000000fffff984 */ /* 0x000fe20000000800 */
[----:B------:R-:W-:Y:S01]  /*2770*/  @!PT LDS RZ, [RZ] ;  /* 0x00000000fffff984 */ /* 0x000fe20000000800 */
[----:B------:R2:W-:Y:S06]  /*2780*/  MEMBAR.ALL.CTA ;  /* 0x0000000000007992 */ /* 0x0005ec0000008000 */
[----:B--2---:R-:W2:Y:S01]  /*2790*/  FENCE.VIEW.ASYNC.S ;  /* 0x00000000000073c6 */ /* 0x004ea20000000000 */
[----:B------:R-:W-:Y:S01]  /*27a0*/  SEL R11, R11, RZ, P1 ;  /* 0x000000ff0b0b7207 */ /* 0x000fe20000800000 */
[----:B--2---:R2:W-:Y:S01]  /*27b0*/  SYNCS.ARRIVE.TRANS64.RED.A1T0 RZ, [R0+URZ], RZ ;  /* 0x000000ff00ff79a7 */ /* 0x0045e200081004ff */
[----:B-1----:R-:W-:-:S02]  /*27c0*/  LOP3.LUT P3, RZ, R6, 0x1, RZ, 0xc0, !PT ;  /* 0x0000000106ff7812 */ /* 0x002fc4000786c0ff */
[----:B------:R-:W-:-:S04]  /*27d0*/  SEL R5, RZ, 0x1, P1 ;  /* 0x00000001ff057807 */ /* 0x000fc80000800000 */
[----:B------:R-:W-:Y:S02]  /*27e0*/  LOP3.LUT R10, R10, R5, RZ, 0x3c, !PT ;  /* 0x000000050a0a7212 */ /* 0x000fe400078e3cff */
[----:B--2---:R-:W-:-:S04]  /*27f0*/  SEL R0, RZ, 0x1, P0 ;  /* 0x00000001ff007807 */ /* 0x004fc80000000000 */
[----:B------:R-:W-:Y:S01]  /*2800*/  LOP3.LUT R9, R9, R0, RZ, 0x3c, !PT ;  /* 0x0000000009097212 */ /* 0x000fe200078e3cff */
[----:B------:R-:W-:Y:S06]  /*2810*/  @P3 BRA `(.L_x_43) ;  /* 0xfffffffc002c3947 */ /* 0x000fec000383ffff */
[----:B------:R-:W-:Y:S01]  /*2820*/  ULEA UR5, UR6, UR37, 0x3 ;  /* 0x0000002506057291 */ /* 0x000fe2000f8e18ff */
[----:B------:R-:W-:-:S08]  /*2830*/  SHF.L.U32 R3, R12, 0x1f, RZ ;  /* 0x0000001f0c037819 */ /* 0x000fd000000006ff */
[----:B------:R-:W1:Y:S02]  /*2840*/  SYNCS.PHASECHK.TRANS64 P0, [UR5+0x90], R3 ;  /* 0x00009003ff0075a7 */ /* 0x000e640008001005 */
[----:B-1----:R-:W-:Y:S05]  /*2850*/  @P0 BRA `(.L_x_44) ;  /* 0x0000000000080947 */ /* 0x002fea0003800000 */
[----:B------:R-:W1:Y:S02]  /*2860*/  SYNCS.PHASECHK.TRANS64.TRYWAIT P0, [UR5+0x90], R3 ;  /* 0x00009003ff0075a7 */ /* 0x000e640008001105 */
[----:B-1----:R-:W-:Y:S05]  /*2870*/  @!P0 BRA `(.L_x_45) ;  /* 0x00000088001c8947 */ /* 0x002fea0003800000 */
.L_x_44:
[----:B------:R-:W-:-:S04]  /*2880*/  UIADD3 UR4, UPT, UPT, UR6, 0x1, URZ ;  /* 0x0000000106047890 */ /* 0x000fc8000fffe0ff */
[----:B------:R-:W-:-:S04]  /*2890*/  UISETP.NE.AND UP0, UPT, UR4, 0x2, UPT ;  /* 0x000000020400788c */ /* 0x000fc8000bf05270 */
[----:B------:R-:W-:Y:S02]  /*28a0*/  USEL UR7, URZ, 0x1, UP0 ;  /* 0x00000001ff077887 */ /* 0x000fe40008000000 */
[----:B------:R-:W-:-:S04]  /*28b0*/  USEL UR4, UR4, URZ, UP0 ;  /* 0x000000ff04047287 */ /* 0x000fc80008000000 */
[----:B------:R-:W-:Y:S01]  /*28c0*/  ULEA UR4, UR4, UR37, 0x3 ;  /* 0x0000002504047291 */ /* 0x000fe2000f8e18ff */
[----:B-1----:R-:W-:-:S04]  /*28d0*/  LOP3.LUT R3, R12, UR7, RZ, 0x3c, !PT ;  /* 0x000000070c037c12 */ /* 0x002fc8000f8e3cff */
[----:B------:R-:W-:-:S04]  /*28e0*/  SHF.L.U32 R0, R3, 0x1f, RZ ;  /* 0x0000001f03007819 */ /* 0x000fc800000006ff */
[----:B------:R-:W1:Y:S02]  /*28f0*/  SYNCS.PHASECHK.TRANS64 P0, [UR4+0x90], R0 ;  /* 0x00009000ff0075a7 */ /* 0x000e640008001004 */
[----:B-1----:R-:W-:Y:S05]  /*2900*/  @P0 EXIT ;  /* 0x000000000000094d */ /* 0x002fea0003800000 */
[----:B------:R-:W-:Y:S02]  /*2910*/  SHF.L.U32 R3, R3, 0x1f, RZ ;  /* 0x0000001f03037819 */ /* 0x000fe400000006ff */
[----:B------:R-:W-:-:S07]  /*2920*/  MOV R0, UR4 ;  /* 0x0000000400007c02 */ /* 0x000fce0008000f00 */
.L_x_46:
[----:B-1----:R1:W2:Y:S02]  /*2930*/  SYNCS.PHASECHK.TRANS64.TRYWAIT P0, [R0+URZ+0x90], R3 ;  /* 0x00009003000075a7 */ /* 0x0022a400080011ff */
[----:B--2---:R-:W-:Y:S05]  /*2940*/  @!P0 NANOSLEEP.SYNCS 0x989680 ;  /* 0x009896800000895d */ /* 0x004fea0003900000 */
[----:B------:R-:W2:Y:S02]  /*2950*/  @!P0 SYNCS.PHASECHK.TRANS64 P0, [R0+URZ+0x90], R3 ;  /* 0x00009003000085a7 */ /* 0x000ea400080010ff */
[----:B--2---:R-:W-:Y:S05]  /*2960*/  @P0 EXIT ;  /* 0x000000000000094d */ /* 0x004fea0003800000 */
[----:B------:R-:W-:Y:S05]  /*2970*/  BRA `(.L_x_46) ;  /* 0xfffffffc00ec7947 */ /* 0x000fea000383ffff */
.L_x_39:
[----:B------:R-:W-:-:S09]  /*2980*/  UISETP.NE.AND UP1, UPT, UR8, URZ, UPT ;  /* 0x000000ff0800728c */ /* 0x000fd2000bf25270 */
[----:B------:R-:W-:Y:S05]  /*2990*/  BRA.U UP1, `(.L_x_47) ;  /* 0x0000000d01187547 */ /* 0x000fea000b800000 */
[----:B------:R-:W-:Y:S01]  /*29a0*/  UMOV UR4, 0x40 ;  /* 0x0000004000047882 */ /* 0x000fe20000000000 */
[----:B------:R-:W-:Y:S01]  /*29b0*/  NOP ;  /* 0x0000000000007918 */ /* 0x000fe20000000000 */
[----:B------:R-:W-:Y:S01]  /*29c0*/  ULEA UR4, UR37, UR4, 0x18 ;  /* 0x0000000425047291 */ /* 0x000fe2000f8ec0ff */
[----:B------:R-:W-:Y:S02]  /*29d0*/  UMOV UR5, 0x400 ;  /* 0x0000040000057882 */ /* 0x000fe40000000000 */
[----:B------:R-:W-:-:S06]  /*29e0*/  ULEA UR37, UR37, UR5, 0x18 ;  /* 0x0000000525257291 */ /* 0x000fcc000f8ec0ff */
[----:B------:R-:W1:Y:S02]  /*29f0*/  LDS.U8 R0, [UR4+0x1c] ;  /* 0x00001c04ff007984 */ /* 0x000e640008000000 */
[----:B-1----:R-:W-:-:S13]  /*2a00*/  ISETP.NE.AND P0, PT, R0, RZ, PT ;  /* 0x000000ff0000720c */ /* 0x002fda0003f05270 */
[----:B------:R-:W-:Y:S05]  /*2a10*/  @P0 BRA `(.L_x_48) ;  /* 0x0000000000580947 */ /* 0x000fea0003800000 */
[----:B------:R-:W-:-:S13]  /*2a20*/  ELECT P0, URZ, PT ;  /* 0x0000000000ff782f */ /* 0x000fda0003800000 */
[----:B------:R-:W-:Y:S05]  /*2a30*/  @!P0 BRA `(.L_x_49) ;  /* 0x0000000000608947 */ /* 0x000fea0003800000 */
[----:B------:R-:W-:Y:S01]  /*2a40*/  UMOV UR5, 0x10 ;  /* 0x0000001000057882 */ /* 0x000fe20000000000 */
[----:B------:R-:W-:Y:S01]  /*2a50*/  HFMA2 R0, -RZ, RZ, 0, 5.9604644775390625e-08 ;  /* 0x00000001ff007431 */ /* 0x000fe200000001ff */
[----:B------:R-:W-:-:S03]  /*2a60*/  MOV R2, 0xffff ;  /* 0x0000ffff00027802 */ /* 0x000fc60000000f00 */
[----:B------:R-:W-:Y:S04]  /*2a70*/  DEPBAR.LE SB1, 0x36 ;  /* 0x00009d800000791a */ /* 0x000fe80000000000 */
[----:B------:R-:W1:Y:S02]  /*2a80*/  UTCATOMSWS.FIND_AND_SET.ALIGN UP0, UR5, UR5 ;  /* 0x00000005000575e3 */ /* 0x000e640008000800 */
[----:B-1----:R-:W-:Y:S01]  /*2a90*/  MOV R3, UR5 ;  /* 0x0000000500037c02 */ /* 0x002fe20008000f00 */
[----:B------:R-:W-:Y:S06]  /*2aa0*/  BRA.U UP0, `(.L_x_50) ;  /* 0x0000000100187547 */ /* 0x000fec000b800000 */
.L_x_51:
[----:B------:R-:W-:Y:S05]  /*2ab0*/  NANOSLEEP 0x64 ;  /* 0x000000640000795d */ /* 0x000fea0003800000 */
[----:B------:R-:W-:-:S05]  /*2ac0*/  UMOV UR5, 0x10 ;  /* 0x0000001000057882 */ /* 0x000fca0000000000 */
[----:B------:R-:W-:Y:S04]  /*2ad0*/  DEPBAR.LE SB1, 0x36 ;  /* 0x00009d800000791a */ /* 0x000fe80000000000 */
[----:B------:R-:W1:Y:S02]  /*2ae0*/  UTCATOMSWS.FIND_AND_SET.ALIGN UP0, UR5, UR5 ;  /* 0x00000005000575e3 */ /* 0x000e640008000800 */
[----:B-1----:R-:W-:Y:S01]  /*2af0*/  MOV R3, UR5 ;  /* 0x0000000500037c02 */ /* 0x002fe20008000f00 */
[----:B------:R-:W-:Y:S05]  /*2b00*/  BRA.U !UP0, `(.L_x_51) ;  /* 0xfffffffd08e87547 */ /* 0x000fea000b83ffff */
.L_x_50:
[-C--:B------:R-:W-:Y:S02]  /*2b10*/  SHF.L.U32 R2, R2, R3.reuse, RZ ;  /* 0x0000000302027219 */ /* 0x080fe400000006ff */
[----:B------:R-:W-:Y:S01]  /*2b20*/  SHF.L.U32 R0, R0, R3, RZ ;  /* 0x0000000300007219 */ /* 0x000fe200000006ff */
[----:B------:R-:W-:Y:S02]  /*2b30*/  IMAD.SHL.U32 R3, R3, 0x20, RZ ;  /* 0x0000002003037824 */ /* 0x000fe400078e00ff */
[----:B------:R1:W-:Y:S04]  /*2b40*/  ATOMS.OR RZ, [UR4+0x14], R2 ;  /* 0x00001402ffff798c */ /* 0x0003e8000b000004 */
[----:B------:R1:W-:Y:S04]  /*2b50*/  ATOMS.OR RZ, [UR4+0x18], R0 ;  /* 0x00001800ffff798c */ /* 0x0003e8000b000004 */
[----:B------:R1:W-:Y:S01]  /*2b60*/  STS [UR37+0x110], R3 ;  /* 0x00011003ff007988 */ /* 0x0003e20008000825 */
[----:B------:R-:W-:Y:S05]  /*2b70*/  BRA `(.L_x_49) ;  /* 0x0000000000107947 */ /* 0x000fea0003800000 */
.L_x_48:
[----:B------:R-:W-:Y:S02]  /*2b80*/  MOV R0, 0xffffffff ;  /* 0xffffffff00007802 */ /* 0x000fe40000000f00 */
[----:B------:R-:W-:-:S03]  /*2b90*/  MOV R2, 0x2bc0 ;  /* 0x00002bc000027802 */ /* 0x000fc60000000f00 */
[----:B------:R1:W-:Y:S04]  /*2ba0*/  STS [UR37+0x110], R0 ;  /* 0x00011000ff007988 */ /* 0x0003e80008000825 */
[----:B-1-3-5:R-:W-:Y:S05]  /*2bb0*/  CALL.REL.NOINC `($__internal_1_$__cuda_sm10x_tcgen05_guardrail_trap_phase_invalid_during_alloc) ;  /* 0x0000008c00307944 */ /* 0x02afea0003c00000 */
.L_x_49:
[----:B------:R-:W-:Y:S05]  /*2bc0*/  WARPSYNC.ALL ;  /* 0x0000000000007948 */ /* 0x000fea0003800000 */
[----:B------:R-:W2:Y:S01]  /*2bd0*/  S2UR UR6, SR_CgaCtaId ;  /* 0x00000000000679c3 */ /* 0x000ea20000008800 */
[----:B------:R-:W-:Y:S01]  /*2be0*/  UMOV UR4, 0x400 ;  /* 0x0000040000047882 */ /* 0x000fe20000000000 */
[----:B------:R-:W-:-:S06]  /*2bf0*/  NOP ;  /* 0x0000000000007918 */ /* 0x000fcc0000000000 */
[----:B------:R-:W-:Y:S06]  /*2c00*/  BAR.ARV 0x6, 0xa0 ;  /* 0x0182800000007b1d */ /* 0x000fec0000002000 */
[----:B------:R-:W4:Y:S01]  /*2c10*/  LDCU UR7, c[0x0][0x38c] ;  /* 0x00007180ff0777ac */ /* 0x000f220008000800 */
[----:B------:R-:W-:Y:S01]  /*2c20*/  IMAD.MOV.U32 R11, RZ, RZ, 0x1 ;  /* 0x00000001ff0b7424 */ /* 0x000fe200078e00ff */
[----:B------:R-:W-:Y:S01]  /*2c30*/  CS2R R8, SRZ ;  /* 0x0000000000087805 */ /* 0x000fe2000001ff00 */
[----:B------:R-:W-:Y:S01]  /*2c40*/  IMAD.MOV.U32 R10, RZ, RZ, RZ ;  /* 0x000000ffff0a7224 */ /* 0x000fe200078e00ff */
[----:B------:R-:W-:Y:S01]  /*2c50*/  UMOV UR18, URZ ;  /* 0x000000ff00127c82 */ /* 0x000fe20008000000 */
[----:B------:R-:W-:Y:S01]  /*2c60*/  UMOV UR17, URZ ;  /* 0x000000ff00117c82 */ /* 0x000fe20008000000 */
[----:B------:R-:W-:Y:S01]  /*2c70*/  UMOV UR20, 0x0 ;  /* 0x0000000000147882 */ /* 0x000fe20000000000 */
[----:B------:R-:W-:Y:S01]  /*2c80*/  UMOV UR21, 0x8400490 ;  /* 0x0840049000157882 */ /* 0x000fe20000000000 */
[----:B--2---:R-:W-:Y:S01]  /*2c90*/  ULEA UR6, UR6, UR4, 0x18 ;  /* 0x0000000406067291 */ /* 0x004fe2000f8ec0ff */
[----:B------:R-:W2:Y:S03]  /*2ca0*/  LDCU UR4, c[0x0][0x38c] ;  /* 0x00007180ff0477ac */ /* 0x000ea60008000800 */
[----:B------:R-:W-:-:S02]  /*2cb0*/  UIADD3 UR11, UPT, UPT, UR6, 0xc400, URZ ;  /* 0x0000c400060b7890 */ /* 0x000fc4000fffe0ff */
[----:B----4-:R-:W-:-:S03]  /*2cc0*/  UIADD3 UR7, UPT, UPT, UR7, 0x1f, URZ ;  /* 0x0000001f07077890 */ /* 0x010fc6000fffe0ff */
[----:B-1----:R-:W1:Y:S01]  /*2cd0*/  LDS R0, [UR6+0x110] ;  /* 0x00011006ff007984 */ /* 0x002e620008000800 */
[----:B------:R-:W-:Y:S02]  /*2ce0*/  UIADD3 UR12, UPT, UPT, UR6, 0xf400, URZ ;  /* 0x0000f400060c7890 */ /* 0x000fe4000fffe0ff */
[----:B------:R-:W-:Y:S02]  /*2cf0*/  USHF.R.S32.HI UR5, URZ, 0x1f, UR7 ;  /* 0x0000001fff057899 */ /* 0x000fe40008011407 */
[----:B------:R-:W-:Y:S02]  /*2d00*/  USHF.R.U32.HI UR11, URZ, 0x4, UR11 ;  /* 0x00000004ff0b7899 */ /* 0x000fe4000801160b */
[----:B------:R-:W-:Y:S02]  /*2d10*/  ULEA.HI UR5, UR5, UR7, URZ, 0x5 ;  /* 0x0000000705057291 */ /* 0x000fe4000f8f28ff */
[----:B------:R-:W-:Y:S02]  /*2d20*/  USHF.R.U32.HI UR12, URZ, 0x4, UR12 ;  /* 0x00000004ff0c7899 */ /* 0x000fe4000801160c */
[----:B------:R-:W-:-:S02]  /*2d30*/  USHF.R.S32.HI UR5, URZ, 0x5, UR5 ;  /* 0x00000005ff057899 */ /* 0x000fc40008011405 */
[----:B------:R-:W-:Y:S02]  /*2d40*/  ULOP3.LUT UR11, UR11, 0x3fff, URZ, 0xc0, !UPT ;  /* 0x00003fff0b0b7892 */ /* 0x000fe4000f8ec0ff */
[----:B------:R-:W-:Y:S02]  /*2d50*/  UISETP.LT.AND UP0, UPT, UR5, 0x1, UPT ;  /* 0x000000010500788c */ /* 0x000fe4000bf01270 */
[----:B------:R-:W-:Y:S02]  /*2d60*/  ULOP3.LUT UR12, UR12, 0x3fff, URZ, 0xc0, !UPT ;  /* 0x00003fff0c0c7892 */ /* 0x000fe4000f8ec0ff */
[----:B------:R-:W-:Y:S02]  /*2d70*/  USEL UR10, UR5, 0x1, !UP0 ;  /* 0x00000001050a7887 */ /* 0x000fe4000c000000 */
[----:B------:R-:W-:Y:S02]  /*2d80*/  ULOP3.LUT UR11, UR11, 0x10000, URZ, 0xfc, !UPT ;  /* 0x000100000b0b7892 */ /* 0x000fe4000f8efcff */
[----:B------:R-:W-:-:S02]  /*2d90*/  ULOP3.LUT UR12, UR12, 0x10000, URZ, 0xfc, !UPT ;  /* 0x000100000c0c7892 */ /* 0x000fc4000f8efcff */
[----:B------:R-:W-:Y:S02]  /*2da0*/  UIADD3 UR10, UPT, UPT, -UR10, URZ, URZ ;  /* 0x000000ff0a0a7290 */ /* 0x000fe4000fffe1ff */
[----:B--2---:R-:W-:Y:S01]  /*2db0*/  UISETP.GE.AND UP3, UPT, UR4, 0x1, UPT ;  /* 0x000000010400788c */ /* 0x004fe2000bf66270 */
[----:B-1----:R-:W-:-:S15]  /*2dc0*/  R2UR UR19, R0 ;  /* 0x00000000001372ca */ /* 0x002fde00000e0000 */
.L_x_58:
[----:B------:R-:W-:Y:S02]  /*2dd0*/  LEA R0, R10, UR6, 0x3 ;  /* 0x000000060a007c11 */ /* 0x000fe4000f8e18ff */
[----:B------:R-:W-:Y:S02]  /*2de0*/  SHF.L.U32 R5, R9, 0x1f, RZ ;  /* 0x0000001f09057819 */ /* 0x000fe400000006ff */
[----:B------:R-:W-:Y:S01]  /*2df0*/  PLOP3.LUT P0, PT, PT, PT, UP3, 0x80, 0x8 ;  /* 0x000000000008781c */ /* 0x000fe20003f0f038 */
[----:B------:R-:W-:Y:S01]  /*2e00*/  VIADD R3, R0, 0x90 ;  /* 0x0000009000037836 */ /* 0x000fe20000000000 */
[----:B-1----:R-:W1:Y:S02]  /*2e10*/  SYNCS.PHASECHK.TRANS64.TRYWAIT P1, [R0+URZ+0x80], R5 ;  /* 0x00008005000075a7 */ /* 0x002e6400080211ff */
[----:B-1--4-:R-:W-:Y:S09]  /*2e20*/  @!P1 BRA `(.L_x_52) ;  /* 0x0000008000c89947 */ /* 0x012ff20003800000 */
.L_x_138:
[----:B------:R-:W-:Y:S01]  /*2e30*/  LEA R4, R10, UR6, 0x4 ;  /* 0x000000060a047c11 */ /* 0x000fe2000f8e20ff */
[----:B------:R-:W-:Y:S01]  /*2e40*/  @UP3 ULEA UR4, UR17, UR6, 0x3 ;  /* 0x0000000611043291 */ /* 0x000fe2000f8e18ff */
[----:B------:R-:W-:Y:S01]  /*2e50*/  PLOP3.LUT P2, PT, PT, PT, PT, 0x80, 0x8 ;  /* 0x000000000008781c */ /* 0x000fe20003f4f070 */
[----:B------:R-:W-:Y:S01]  /*2e60*/  ULEA UR9, UR18, UR6, 0x3 ;  /* 0x0000000612097291 */ /* 0x000fe2000f8e18ff */
[----:B------:R-:W-:Y:S02]  /*2e70*/  PRMT R3, RZ, 0x654, R3 ;  /* 0x00000654ff037816 */ /* 0x000fe40000000003 */
[----:B-1----:R-:W1:Y:S01]  /*2e80*/  LDS.128 R4, [R4+0xf0] ;  /* 0x0000f00004047984 */ /* 0x002e620000000c00 */
[----:B------:R-:W-:Y:S02]  /*2e90*/  @P0 SHF.L.U32 R2, R8, 0x1f, RZ ;  /* 0x0000001f08020819 */ /* 0x000fe400000006ff */
[----:B------:R-:W-:Y:S01]  /*2ea0*/  SHF.L.U32 R0, R11, 0x1f, RZ ;  /* 0x0000001f0b007819 */ /* 0x000fe200000006ff */
[----:B------:R-:W-:Y:S01]  /*2eb0*/  @!PT LDS RZ, [RZ] ;  /* 0x00000000fffff984 */ /* 0x000fe20000000800 */
[----:B------:R-:W-:Y:S01]  /*2ec0*/  @!PT LDS RZ, [RZ] ;  /* 0x00000000fffff984 */ /* 0x000fe20000000800 */
[----:B------:R-:W-:Y:S01]  /*2ed0*/  @!PT LDS RZ, [RZ] ;  /* 0x00000000fffff984 */ /* 0x000fe20000000800 */
[----:B------:R-:W-:Y:S01]  /*2ee0*/  @!PT LDS RZ, [RZ] ;  /* 0x00000000fffff984 */ /* 0x000fe20000000800 */
[----:B------:R2:W-:Y:S06]  /*2ef0*/  MEMBAR.ALL.CTA ;  /* 0x0000000000007992 */ /* 0x0005ec0000008000 */
[----:B--2---:R-:W2:Y:S02]  /*2f00*/  FENCE.VIEW.ASYNC.S ;  /* 0x00000000000073c6 */ /* 0x004ea40000000000 */
[----:B--2---:R2:W-:Y:S01]  /*2f10*/  SYNCS.ARRIVE.TRANS64.RED.A1T0 RZ, [R3+URZ], RZ ;  /* 0x000000ff03ff79a7 */ /* 0x0045e200081004ff */
[----:B------:R2:W4:Y:S01]  /*2f20*/  @P0 SYNCS.PHASECHK.TRANS64.TRYWAIT P2, [UR4], R2 ;  /* 0x00000002ff0005a7 */ /* 0x0005220008041104 */
[----:B-1----:R-:W-:Y:S01]  /*2f30*/  LOP3.LUT P1, RZ, R6, 0x1, RZ, 0xc0, !PT ;  /* 0x0000000106ff7812 */ /* 0x002fe2000782c0ff */
[----:B------:R-:W1:Y:S02]  /*2f40*/  SYNCS.PHASECHK.TRANS64.TRYWAIT P0, [UR9+0xb0], R0 ;  /* 0x0000b000ff0075a7 */ /* 0x000e640008001109 */
[----:B-12-4-:R-:W-:Y:S10]  /*2f50*/  @!P0 BRA `(.L_x_53) ;  /* 0x0000008000908947 */ /* 0x016ff40003800000 */
.L_x_140:
[----:B------:R-:W-:Y:S01]  /*2f60*/  IADD3 R10, PT, PT, R10, 0x1, RZ ;  /* 0x000000010a0a7810 */ /* 0x000fe20007ffe0ff */
[----:B------:R-:W-:Y:S06]  /*2f70*/  BRA.U !UP3, `(.L_x_54) ;  /* 0x000000010b887547 */ /* 0x000fec000b800000 */
[----:B------:R-:W-:Y:S02]  /*2f80*/  ULEA UR8, UR18, UR19, 0x8 ;  /* 0x0000001312087291 */ /* 0x000fe4000f8e40ff */
[----:B------:R-:W-:Y:S01]  /*2f90*/  UPLOP3.LUT UP4, UPT, UPT, UPT, UPT, 0x40, 0x4 ;  /* 0x000000000004789c */ /* 0x000fe20003f8e870 */
[----:B------:R-:W-:Y:S01]  /*2fa0*/  UMOV UR16, UR10 ;  /* 0x0000000a00107c82 */ /* 0x000fe20008000000 */
[----:B------:R-:W-:Y:S01]  /*2fb0*/  UMOV UR15, UR5 ;  /* 0x00000005000f7c82 */ /* 0x000fe20008000000 */
[----:B------:R-:W-:-:S08]  /*2fc0*/  UMOV UR14, UR17 ;  /* 0x00000011000e7c82 */ /* 0x000fd00008000000 */
.L_x_57:
[----:B------:R-:W-:Y:S02]  /*2fd0*/  UIADD3 UR16, UPT, UPT, UR16, 0x1, URZ ;  /* 0x0000000110107890 */ /* 0x000fe4000fffe0ff */
[----:B--2---:R-:W-:Y:S02]  /*2fe0*/  ULEA UR7, UR14, UR6, 0x3 ;  /* 0x000000060e077291 */ /* 0x004fe4000f8e18ff */
[----:B------:R-:W-:Y:S01]  /*2ff0*/  UISETP.NE.AND UP0, UPT, UR16, URZ, UPT ;  /* 0x000000ff1000728c */ /* 0x000fe2000bf05270 */
[----:B----4-:R-:W-:Y:S10]  /*3000*/  @P2 BRA `(.L_x_55) ;  /* 0x00000000000c2947 */ /* 0x010ff40003800000 */
[----:B-1----:R-:W-:Y:S04]  /*3010*/  SHF.L.U32 R3, R8, 0x1f, RZ ;  /* 0x0000001f08037819 */ /* 0x002fe800000006ff */
[----:B------:R-:W1:Y:S02]  /*3020*/  SYNCS.PHASECHK.TRANS64.TRYWAIT P0, [UR7], R3 ;  /* 0x00000003ff0075a7 */ /* 0x000e640008001107 */
[----:B-1----:R-:W-:Y:S05]  /*3030*/  @!P0 BRA `(.L_x_56) ;  /* 0x0000008000708947 */ /* 0x002fea0003800000 */
.L_x_55:
[----:B------:R-:W-:Y:S01]  /*3040*/  UISETP.NE.AND UP1, UPT, UR15, 0x1, UPT ;  /* 0x000000010f00788c */ /* 0x000fe2000bf25270 */
[----:B------:R-:W-:Y:S01]  /*3050*/  PLOP3.LUT P2, PT, PT, PT, PT, 0x80, 0x8 ;  /* 0x000000000008781c */ /* 0x000fe20003f4f070 */
[----:B------:R-:W-:Y:S02]  /*3060*/  UIADD3 UR17, UPT, UPT, UR14, 0x1, URZ ;  /* 0x000000010e117890 */ /* 0x000fe4000fffe0ff */
[----:B------:R-:W-:Y:S02]  /*3070*/  ULEA UR22, UR14, UR12, 0x9 ;  /* 0x0000000c0e167291 */ /* 0x000fe4000f8e48ff */
[----:B------:R-:W-:Y:S01]  /*3080*/  UISETP.NE.AND UP2, UPT, UR17, 0x3, UPT ;  /* 0x000000031100788c */ /* 0x000fe2000bf45270 */
[----:B------:R-:W-:Y:S01]  /*3090*/  PLOP3.LUT P0, PT, PT, PT, UP1, 0x80, 0x8 ;  /* 0x000000000008781c */ /* 0x000fe20003f0f018 */
[----:B------:R-:W-:Y:S02]  /*30a0*/  ULEA UR24, UR14, UR11, 0x8 ;  /* 0x0000000b0e187291 */ /* 0x000fe4000f8e40ff */
[----:B------:R-:W-:Y:S02]  /*30b0*/  USEL UR13, URZ, 0x1, UP2 ;  /* 0x00000001ff0d7887 */ /* 0x000fe40009000000 */
[----:B------:R-:W-:Y:S02]  /*30c0*/  USEL UR17, UR17, URZ, UP2 ;  /* 0x000000ff11117287 */ /* 0x000fe40009000000 */
[----:B------:R-:W-:Y:S02]  /*30d0*/  UIADD3 UR7, UPT, UPT, UR7, 0x18, URZ ;  /* 0x0000001807077890 */ /* 0x000fe4000fffe0ff */
[----:B------:R-:W-:Y:S01]  /*30e0*/  @UP1 ULEA UR4, UR17, UR6, 0x3 ;  /* 0x0000000611041291 */ /* 0x000fe2000f8e18ff */
[----:B------:R-:W-:Y:S01]  /*30f0*/  LOP3.LUT R8, R8, UR13, RZ, 0x3c, !PT ;  /* 0x0000000d08087c12 */ /* 0x000fe2000f8e3cff */
[----:B------:R-:W-:Y:S01]  /*3100*/  UMOV UR23, 0xc0004010 ;  /* 0xc000401000177882 */ /* 0x000fe20000000000 */
[----:B------:R-:W-:Y:S01]  /*3110*/  UMOV UR25, 0xc0004010 ;  /* 0xc000401000197882 */ /* 0x000fe20000000000 */
[----:B------:R-:W-:Y:S01]  /*3120*/  UIADD3 UR15, UPT, UPT, UR15, -0x1, URZ ;  /* 0xffffffff0f0f7890 */ /* 0x000fe2000fffe0ff */
[----:B-1----:R-:W-:Y:S01]  /*3130*/  @P0 SHF.L.U32 R0, R8, 0x1f, RZ ;  /* 0x0000001f08000819 */ /* 0x002fe200000006ff */
[----:B------:R-:W-:Y:S03]  /*3140*/  UMOV UR14, UR17 ;  /* 0x00000011000e7c82 */ /* 0x000fe60008000000 */
[----:B------:R2:W4:Y:S01]  /*3150*/  @P0 SYNCS.PHASECHK.TRANS64.TRYWAIT P2, [UR4], R0 ;  /* 0x00000000ff0005a7 */ /* 0x0005220008041104 */
[----:B------:R2:W-:Y:S01]  /*3160*/  UTCQMMA gdesc[UR24], gdesc[UR22], tmem[UR8], tmem[UR20], idesc[UR21], UP4 ;  /* 0x00ff1416180075ea */ /* 0x0005e2000a000308 */
[----:B------:R-:W-:Y:S01]  /*3170*/  UPLOP3.LUT UP4, UPT, UPT, UPT, UPT, 0x80, 0x8 ;  /* 0x000000000008789c */ /* 0x000fe20003f8f070 */
[----:B------:R2:W-:Y:S01]  /*3180*/  UTCBAR [UR7], URZ ;  /* 0x000000ff070073e9 */ /* 0x0005e200080000ff */
[----:B------:R-:W-:Y:S09]  /*3190*/  BRA.U UP0, `(.L_x_57) ;  /* 0xfffffffd008c7547 */ /* 0x000ff2000b83ffff */
.L_x_54:
[----:B------:R-:W-:Y:S01]  /*31a0*/  UIADD3 UR18, UPT, UPT, UR18, 0x1, URZ ;  /* 0x0000000112127890 */ /* 0x000fe2000fffe0ff */
[C---:B------:R-:W-:Y:S01]  /*31b0*/  ISETP.NE.AND P0, PT, R10.reuse, 0x2, PT ;  /* 0x000000020a00780c */ /* 0x040fe20003f05270 */
[----:B------:R-:W-:Y:S02]  /*31c0*/  UIADD3 UR9, UPT, UPT, UR9, 0xa0, URZ ;  /* 0x000000a009097890 */ /* 0x000fe4000fffe0ff */
[----:B------:R-:W-:Y:S01]  /*31d0*/  UISETP.NE.AND UP0, UPT, UR18, 0x2, UPT ;  /* 0x000000021200788c */ /* 0x000fe2000bf05270 */
[----:B-12---:R-:W-:Y:S02]  /*31e0*/  SEL R0, RZ, 0x1, P0 ;  /* 0x00000001ff007807 */ /* 0x006fe40000000000 */
[----:B------:R-:W-:Y:S01]  /*31f0*/  SEL R10, R10, RZ, P0 ;  /* 0x000000ff0a0a7207 */ /* 0x000fe20000000000 */
[----:B------:R-:W-:Y:S01]  /*3200*/  USEL UR4, URZ, 0x1, UP0 ;  /* 0x00000001ff047887 */ /* 0x000fe20008000000 */
[----:B------:R-:W-:Y:S01]  /*3210*/  LOP3.LUT R9, R9, R0, RZ, 0x3c, !PT ;  /* 0x0000000009097212 */ /* 0x000fe200078e3cff */
[----:B------:R-:W-:Y:S01]  /*3220*/  USEL UR18, UR18, URZ, UP0 ;  /* 0x000000ff12127287 */ /* 0x000fe20008000000 */
[----:B------:R1:W-:Y:S03]  /*3230*/  UTCBAR [UR9], URZ ;  /* 0x000000ff090073e9 */ /* 0x0003e600080000ff */
[----:B------:R-:W-:Y:S01]  /*3240*/  LOP3.LUT R11, R11, UR4, RZ, 0x3c, !PT ;  /* 0x000000040b0b7c12 */ /* 0x000fe2000f8e3cff */
[----:B------:R-:W-:Y:S07]  /*3250*/  @P1 BRA `(.L_x_58) ;  /* 0xfffffff800dc1947 */ /* 0x000fee000383ffff */
[----:B------:R-:W2:Y:S01]  /*3260*/  S2UR UR4, SR_CgaCtaId ;  /* 0x00000000000479c3 */ /* 0x000ea20000008800 */
[----:B------:R-:W-:Y:S01]  /*3270*/  ELECT P0, URZ, PT ;  /* 0x0000000000ff782f */ /* 0x000fe20003800000 */
[----:B------:R-:W-:Y:S01]  /*3280*/  IMAD.MOV.U32 R0, RZ, RZ, 0x1 ;  /* 0x00000001ff007424 */ /* 0x000fe200078e00ff */
[----:B------:R-:W-:Y:S01]  /*3290*/  UIADD3 UR6, UPT, UPT, UR6, 0xb0, URZ ;  /* 0x000000b006067890 */ /* 0x000fe2000fffe0ff */
[----:B------:R-:W-:Y:S01]  /*32a0*/  SHF.L.U32 R3, R11, 0x1f, RZ ;  /* 0x0000001f0b037819 */ /* 0x000fe200000006ff */
[----:B------:R-:W-:-:S03]  /*32b0*/  UMOV UR5, 0x40 ;  /* 0x0000004000057882 */ /* 0x000fc60000000000 */
[----:B------:R-:W-:Y:S01]  /*32c0*/  UVIRTCOUNT.DEALLOC.SMPOOL 0x80 ;  /* 0x000000800000784c */ /* 0x000fe20000000000 */
[----:B--2---:R-:W-:Y:S02]  /*32d0*/  ULEA UR4, UR4, UR5, 0x18 ;  /* 0x0000000504047291 */ /* 0x004fe4000f8ec0ff */
[----:B------:R-:W-:-:S07]  /*32e0*/  ULEA UR5, UR18, UR6, 0x3 ;  /* 0x0000000612057291 */ /* 0x000fce000f8e18ff */
[----:B------:R2:W-:Y:S02]  /*32f0*/  @P0 STS.U8 [UR4+0x1c], R0 ;  /* 0x00001c00ff000988 */ /* 0x0005e40008000004 */
[----:B------:R-:W3:Y:S02]  /*3300*/  SYNCS.PHASECHK.TRANS64.TRYWAIT P0, [UR5], R3 ;  /* 0x00000003ff0075a7 */ /* 0x000ee40008001105 */
[----:B--23--:R-:W-:Y:S05]  /*3310*/  @!P0 BRA `(.L_x_59) ;  /* 0x0000007c00d08947 */ /* 0x00cfea0003800000 */
.L_x_143:
[----:B------:R-:W-:-:S04]  /*3320*/  UIADD3 UR7, UPT, UPT, UR18, 0x1, URZ ;  /* 0x0000000112077890 */ /* 0x000fc8000fffe0ff */
[----:B------:R-:W-:-:S04]  /*3330*/  UISETP.NE.AND UP0, UPT, UR7, 0x2, UPT ;  /* 0x000000020700788c */ /* 0x000fc8000bf05270 */
[----:B------:R-:W-:Y:S02]  /*3340*/  USEL UR5, URZ, 0x1, UP0 ;  /* 0x00000001ff057887 */ /* 0x000fe40008000000 */
[----:B------:R-:W-:-:S04]  /*3350*/  USEL UR7, UR7, URZ, UP0 ;  /* 0x000000ff07077287 */ /* 0x000fc80008000000 */
[----:B------:R-:W-:Y:S01]  /*3360*/  ULEA UR7, UR7, UR6, 0x3 ;  /* 0x0000000607077291 */ /* 0x000fe2000f8e18ff */
[----:B--2---:R-:W-:-:S04]  /*3370*/  LOP3.LUT R3, R11, UR5, RZ, 0x3c, !PT ;  /* 0x000000050b037c12 */ /* 0x004fc8000f8e3cff */
[----:B------:R-:W-:-:S04]  /*3380*/  SHF.L.U32 R3, R3, 0x1f, RZ ;  /* 0x0000001f03037819 */ /* 0x000fc800000006ff */
[----:B------:R-:W2:Y:S02]  /*3390*/  SYNCS.PHASECHK.TRANS64.TRYWAIT P0, [UR7], R3 ;  /* 0x00000003ff0075a7 */ /* 0x000ea40008001107 */
[----:B--2---:R-:W-:Y:S05]  /*33a0*/  @!P0 BRA `(.L_x_60) ;  /* 0x0000007c00c48947 */ /* 0x004fea0003800000 */
.L_x_145:
[----:B------:R-:W-:Y:S01]  /*33b0*/  NOP ;  /* 0x0000000000007918 */ /* 0x000fe20000000000 */
[----:B--2---:R-:W2:Y:S01]  /*33c0*/  LDS R0, [UR4+0x14] ;  /* 0x00001404ff007984 */ /* 0x004ea20008000800 */
[----:B------:R-:W-:Y:S01]  /*33d0*/  ULOP3.LUT UR6, UR19, 0xffff, URZ, 0xc0, !UPT ;  /* 0x0000ffff13067892 */ /* 0x000fe2000f8ec0ff */
[----:B------:R-:W-:Y:S01]  /*33e0*/  UMOV UR8, 0xffff ;  /* 0x0000ffff00087882 */ /* 0x000fe20000000000 */
[----:B------:R-:W-:Y:S02]  /*33f0*/  UMOV UR5, 0x1 ;  /* 0x0000000100057882 */ /* 0x000fe40000000000 */
[----:B------:R-:W-:-:S04]  /*3400*/  USHF.R.U32.HI UR6, URZ, 0x5, UR6 ;  /* 0x00000005ff067899 */ /* 0x000fc80008011606 */
[----:B------:R-:W-:Y:S02]  /*3410*/  USHF.L.U32 UR8, UR8, UR6, URZ ;  /* 0x0000000608087299 */ /* 0x000fe400080006ff */
[----:B------:R-:W-:-:S04]  /*3420*/  USHF.L.U32 UR5, UR5, UR6, URZ ;  /* 0x0000000605057299 */ /* 0x000fc800080006ff */
[----:B--2---:R-:W-:-:S04]  /*3430*/  LOP3.LUT R0, R0, UR8, RZ, 0xc0, !PT ;  /* 0x0000000800007c12 */ /* 0x004fc8000f8ec0ff */
[----:B------:R-:W-:-:S13]  /*3440*/  ISETP.NE.AND P0, PT, R0, UR8, PT ;  /* 0x0000000800007c0c */ /* 0x000fda000bf05270 */
[----:B------:R-:W-:Y:S05]  /*3450*/  @P0 BRA `(.L_x_61) ;  /* 0x0000000000580947 */ /* 0x000fea0003800000 */
[----:B------:R-:W2:Y:S02]  /*3460*/  LDS R0, [UR4+0x18] ;  /* 0x00001804ff007984 */ /* 0x000ea40008000800 */
[----:B--2---:R-:W-:-:S04]  /*3470*/  LOP3.LUT R0, R0, UR5, RZ, 0xc0, !PT ;  /* 0x0000000500007c12 */ /* 0x004fc8000f8ec0ff */
[----:B------:R-:W-:-:S13]  /*3480*/  ISETP.NE.AND P0, PT, R0, UR5, PT ;  /* 0x0000000500007c0c */ /* 0x000fda000bf05270 */
[----:B------:R-:W-:Y:S05]  /*3490*/  @P0 BRA `(.L_x_62) ;  /* 0x00000000003c0947 */ /* 0x000fea0003800000 */
[----:B------:R-:W2:Y:S01]  /*34a0*/  S2R R2, SR_LANEID ;  /* 0x0000000000027919 */ /* 0x000ea20000000000 */
[----:B------:R-:W-:Y:S01]  /*34b0*/  ULOP3.LUT UR8, URZ, UR8, URZ, 0x33, !UPT ;  /* 0x00000008ff087292 */ /* 0x000fe2000f8e33ff */
[----:B------:R-:W-:Y:S01]  /*34c0*/  LOP3.LUT R4, RZ, UR5, RZ, 0x33, !PT ;  /* 0x00000005ff047c12 */ /* 0x000fe2000f8e33ff */
[----:B------:R-:W-:Y:S02]  /*34d0*/  VOTEU.ANY UR7, UPT, PT ;  /* 0x0000000000077886 */ /* 0x000fe400038e0100 */
[----:B------:R-:W-:Y:S01]  /*34e0*/  UFLO.U32 UR7, UR7 ;  /* 0x00000007000772bd */ /* 0x000fe200080e0000 */
[----:B------:R-:W3:Y:S01]  /*34f0*/  REDUX UR5, R4 ;  /* 0x00000000040573c4 */ /* 0x000ee20000000000 */
[----:B------:R-:W-:-:S06]  /*3500*/  IMAD.U32 R0, RZ, RZ, UR8 ;  /* 0x00000008ff007e24 */ /* 0x000fcc000f8e00ff */
[----:B------:R1:W-:Y:S01]  /*3510*/  UTCATOMSWS.AND URZ, UR8 ;  /* 0x0000000800ff79e3 */ /* 0x0003e20008000000 */
[----:B------:R-:W4:Y:S01]  /*3520*/  REDUX UR6, R0 ;  /* 0x00000000000673c4 */ /* 0x000f220000000000 */
[----:B--2---:R-:W-:Y:S01]  /*3530*/  ISETP.EQ.U32.AND P0, PT, R2, UR7, PT ;  /* 0x0000000702007c0c */ /* 0x004fe2000bf02070 */
[----:B---3--:R-:W-:Y:S01]  /*3540*/  IMAD.U32 R2, RZ, RZ, UR5 ;  /* 0x00000005ff027e24 */ /* 0x008fe2000f8e00ff */
[----:B----4-:R-:W-:-:S11]  /*3550*/  MOV R3, UR6 ;  /* 0x0000000600037c02 */ /* 0x010fd60008000f00 */
[----:B------:R1:W-:Y:S04]  /*3560*/  @P0 ATOMS.AND RZ, [UR4+0x14], R3 ;  /* 0x00001403ffff098c */ /* 0x0003e8000a800004 */
[----:B------:R1:W-:Y:S01]  /*3570*/  @P0 ATOMS.AND RZ, [UR4+0x18], R2 ;  /* 0x00001802ffff098c */ /* 0x0003e2000a800004 */
[----:B------:R-:W-:Y:S05]  /*3580*/  BRA `(.L_x_63) ;  /* 0x0000000000147947 */ /* 0x000fea0003800000 */
.L_x_62:
[----:B------:R-:W-:Y:S02]  /*3590*/  MOV R2, 0x35b0 ;  /* 0x000035b000027802 */ /* 0x000fe40000000f00 */
[----:B-1--45:R-:W-:Y:S05]  /*35a0*/  CALL.REL.NOINC `($__internal_0_$__cuda_sm10x_tcgen05_guardrail_trap_col_being_dealloced_not_returned_by_alloc) ;  /* 0x0000008000a87944 */ /* 0x032fea0003c00000 */
[----:B------:R-:W-:Y:S05]  /*35b0*/  BRA `(.L_x_63) ;  /* 0x0000000000087947 */ /* 0x000fea0003800000 */
.L_x_61:
[----:B------:R-:W-:Y:S02]  /*35c0*/  MOV R2, 0x35e0 ;  /* 0x000035e000027802 */ /* 0x000fe40000000f00 */
[----:B-1--45:R-:W-:Y:S05]  /*35d0*/  CALL.REL.NOINC `($__internal_2_$__cuda_sm10x_tcgen05_guardrail_trap_unallocated_columns_being_dealloced) ;  /* 0x0000008000b47944 */ /* 0x032fea0003c00000 */
.L_x_63:
[----:B------:R-:W-:Y:S01]  /*35e0*/  NOP ;  /* 0x0000000000007918 */ /* 0x000fe20000000000 */
[----:B-1----:R-:W-:Y:S05]  /*35f0*/  EXIT ;  /* 0x000000000000794d */ /* 0x002fea0003800000 */
.L_x_47:
[----:B------:R-:W-:-:S09]  /*3600*/  UISETP.NE.OR UP2, UPT, UR8, 0x3, !UP2 ;  /* 0x000000030800788c */ /* 0x000fd2000d745670 */
[----:B------:R-:W-:Y:S05]  /*3610*/  BRA.U UP2, `(.L_x_64) ;  /* 0x0000001102147547 */ /* 0x000fea000b800000 */
[----:B------:R-:W1:Y:S01]  /*3620*/  LDC R0, c[0x0][0xb30] ;  /* 0x0002cc00ff007b82 */ /* 0x000e620000000800 */
[----:B------:R-:W2:Y:S01]  /*3630*/  LDCU.64 UR8, c[0x0][0x888] ;  /* 0x00011100ff0877ac */ /* 0x000ea20008000a00 */
[----:B------:R-:W-:Y:S02]  /*3640*/  HFMA2 R29, -RZ, RZ, 0, 0 ;  /* 0x00000000ff1d7431 */ /* 0x000fe400000001ff */
[----:B------:R-:W-:Y:S01]  /*3650*/  IMAD.MOV.U32 R31, RZ, RZ, 0x1 ;  /* 0x00000001ff1f7424 */ /* 0x000fe200078e00ff */
[----:B------:R-:W-:Y:S01]  /*3660*/  MOV R23, 0x2000 ;  /* 0x0000200000177802 */ /* 0x000fe20000000f00 */
[----:B------:R-:W4:Y:S01]  /*3670*/  LDCU.64 UR4, c[0x0][0x890] ;  /* 0x00011200ff0477ac */ /* 0x000f220008000a00 */
[----:B------:R-:W-:Y:S01]  /*3680*/  IMAD.MOV.U32 R30, RZ, RZ, RZ ;  /* 0x000000ffff1e7224 */ /* 0x000fe200078e00ff */
[----:B------:R-:W3:Y:S01]  /*3690*/  LDC R19, c[0x0][0x370] ;  /* 0x0000dc00ff137b82 */ /* 0x000ee20000000800 */
[----:B------:R-:W-:Y:S01]  /*36a0*/  UMOV UR7, 0x400 ;  /* 0x0000040000077882 */ /* 0x000fe20000000000 */
[----:B------:R-:W-:-:S02]  /*36b0*/  UPLOP3.LUT UP1, UPT, UPT, UPT, UPT, 0x40, 0x4 ;  /* 0x000000000004789c */ /* 0x000fc40003f2e870 */
[----:B------:R-:W-:-:S04]  /*36c0*/  ULEA UR7, UR37, UR7, 0x18 ;  /* 0x0000000725077291 */ /* 0x000fc8000f8ec0ff */
[----:B------:R-:W3:Y:S01]  /*36d0*/  LDC R2, c[0x0][0xb0c] ;  /* 0x0002c300ff027b82 */ /* 0x000ee20000000800 */
[----:B------:R-:W-:Y:S02]  /*36e0*/  UIADD3 UR13, UPT, UPT, UR7, 0x48, URZ ;  /* 0x00000048070d7890 */ /* 0x000fe4000fffe0ff */
[----:B--2---:R-:W-:Y:S02]  /*36f0*/  UISETP.NE.U32.AND UP2, UPT, UR8, URZ, UPT ;  /* 0x000000ff0800728c */ /* 0x004fe4000bf45070 */
[----:B------:R-:W-:Y:S02]  /*3700*/  UIADD3 UR33, UPT, UPT, UR7, 0x30, URZ ;  /* 0x0000003007217890 */ /* 0x000fe4000fffe0ff */
[----:B----4-:R-:W-:Y:S01]  /*3710*/  UISETP.NE.U32.AND UP3, UPT, UR4, URZ, UPT ;  /* 0x000000ff0400728c */ /* 0x010fe2000bf65070 */
[----:B------:R-:W2:Y:S01]  /*3720*/  LDC R18, c[0x0][0xb20] ;  /* 0x0002c800ff127b82 */ /* 0x000ea20000000800 */
[----:B-1----:R-:W-:Y:S01]  /*3730*/  ISETP.NE.AND P1, PT, R0, 0x1, PT ;  /* 0x000000010000780c */ /* 0x002fe20003f25270 */
[----:B------:R-:W-:-:S02]  /*3740*/  UISETP.NE.AND.EX UP2, UPT, UR9, URZ, UPT, UP2 ;  /* 0x000000ff0900728c */ /* 0x000fc4000bf45320 */
[----:B------:R-:W-:Y:S02]  /*3750*/  UIADD3 UR25, UPT, UPT, UR7, 0x38, URZ ;  /* 0x0000003807197890 */ /* 0x000fe4000fffe0ff */
[----:B------:R-:W-:Y:S02]  /*3760*/  UIADD3 UR17, UPT, UPT, UR7, 0x40, URZ ;  /* 0x0000004007117890 */ /* 0x000fe4000fffe0ff */
[----:B------:R-:W1:Y:S01]  /*3770*/  LDC.64 R32, c[0x0][0x348] ;  /* 0x0000d200ff207b82 */ /* 0x000e620000000a00 */
[----:B------:R-:W-:Y:S02]  /*3780*/  UPRMT UR13, UR37, 0x654, UR13 ;  /* 0x00000654250d7896 */ /* 0x000fe4000800000d */
[----:B------:R-:W-:-:S05]  /*3790*/  UISETP.NE.AND.EX UP3, UPT, UR5, URZ, UPT, UP3 ;  /* 0x000000ff0500728c */ /* 0x000fca000bf65330 */
[----:B------:R-:W4:Y:S08]  /*37a0*/  LDC.64 R16, c[0x0][0xb10] ;  /* 0x0002c400ff107b82 */ /* 0x000f300000000a00 */
[----:B------:R-:W1:Y:S08]  /*37b0*/  LDC.64 R6, c[0x0][0xb18] ;  /* 0x0002c600ff067b82 */ /* 0x000e700000000a00 */
[----:B------:R-:W1:Y:S08]  /*37c0*/  LDC.64 R4, c[0x0][0xb28] ;  /* 0x0002ca00ff047b82 */ /* 0x000e700000000a00 */
[----:B--23--:R-:W1:Y:S02]  /*37d0*/  LDC R22, c[0x0][0x374] ;  /* 0x0000dd00ff167b82 */ /* 0x00ce640000000800 */
.L_x_75:
[C---:B------:R-:W-:Y:S02]  /*37e0*/  LEA R0, R30.reuse, UR7, 0x3 ;  /* 0x000000071e007c11 */ /* 0x040fe4000f8e18ff */
[----:B------:R-:W-:Y:S02]  /*37f0*/  SHF.L.U32 R3, R29, 0x1f, RZ ;  /* 0x0000001f1d037819 */ /* 0x000fe400000006ff */
[----:B------:R-:W-:Y:S02]  /*3800*/  LEA R24, R30, UR7, 0x4 ;  /* 0x000000071e187c11 */ /* 0x000fe4000f8e20ff */
[----:B--2---:R-:W2:Y:S02]  /*3810*/  SYNCS.PHASECHK.TRANS64.TRYWAIT P0, [R0+URZ+0x80], R3 ;  /* 0x00008003000075a7 */ /* 0x004ea400080011ff */
[----:B--2---:R-:W-:Y:S05]  /*3820*/  @!P0 BRA `(.L_x_65) ;  /* 0x0000007800bc8947 */ /* 0x004fea0003800000 */
.L_x_146:
[----:B------:R-:W-:Y:S01]  /*3830*/  ISETP.GE.AND P0, PT, R72, 0x1, PT ;  /* 0x000000014800780c */ /* 0x000fe20003f06270 */
[----:B------:R-:W3:Y:S01]  /*3840*/  LDS.128 R24, [R24+0xf0] ;  /* 0x0000f00018187984 */ /* 0x000ee20000000c00 */
[----:B--2---:R-:W-:Y:S01]  /*3850*/  VIADD R0, R0, 0x90 ;  /* 0x0000009000007836 */ /* 0x004fe20000000000 */
[----:B------:R-:W-:Y:S01]  /*3860*/  @!PT LDS RZ, [RZ] ;  /* 0x00000000fffff984 */ /* 0x000fe20000000800 */
[----:B------:R-:W-:Y:S01]  /*3870*/  @!PT LDS RZ, [RZ] ;  /* 0x00000000fffff984 */ /* 0x000fe20000000800 */
[----:B------:R-:W-:Y:S01]  /*3880*/  @!PT LDS RZ, [RZ] ;  /* 0x00000000fffff984 */ /* 0x000fe20000000800 */
[----:B------:R-:W-:Y:S01]  /*3890*/  @!PT LDS RZ, [RZ] ;  /* 0x00000000fffff984 */ /* 0x000fe20000000800 */
[----:B------:R2:W-:Y:S06]  /*38a0*/  MEMBAR.ALL.CTA ;  /* 0x0000000000007992 */ /* 0x0005ec0000008000 */
[----:B--2---:R-:W2:Y:S01]  /*38b0*/  FENCE.VIEW.ASYNC.S ;  /* 0x00000000000073c6 */ /* 0x004ea20000000000 */
[----:B------:R-:W-:Y:S04]  /*38c0*/  PRMT R0, RZ, 0x654, R0 ;  /* 0x00000654ff007816 */ /* 0x000fe80000000000 */
[----:B--2---:R2:W-:Y:S01]  /*38d0*/  SYNCS.ARRIVE.TRANS64.RED.A1T0 RZ, [R0+URZ], RZ ;  /* 0x000000ff00ff79a7 */ /* 0x0045e200081004ff */
[----:B---3--:R-:W-:Y:S11]  /*38e0*/  LOP3.LUT P3, RZ, R26, 0x1, RZ, 0xc0, !PT ;  /* 0x000000011aff7812 */ /* 0x008ff6000786c0ff */
[----:B------:R-:W-:Y:S02]  /*38f0*/  @!UPT UIADD3 URZ, UPT, UPT, URZ, URZ, URZ ;  /* 0x000000fffffff290 */ /* 0x000fe4000fffe0ff */
[----:B------:R-:W-:Y:S02]  /*3900*/  @P3 MOV R13, R24 ;  /* 0x00000018000d3202 */ /* 0x000fe40000000f00 */
[----:B------:R-:W-:Y:S01]  /*3910*/  @P3 LOP3.LUT R8, R25, 0xffff, RZ, 0xc0, !PT ;  /* 0x0000ffff19083812 */ /* 0x000fe200078ec0ff */
[----:B--2---:R-:W-:Y:S06]  /*3920*/  @!P0 BRA `(.L_x_66) ;  /* 0x0000000000a48947 */ /* 0x004fec0003800000 */
[----:B-1----:R-:W-:Y:S01]  /*3930*/  IMAD.HI.U32 R35, R22, R7, RZ ;  /* 0x0000000716237227 */ /* 0x002fe200078e00ff */
[----:B------:R-:W-:Y:S02]  /*3940*/  ISETP.NE.AND P0, PT, R6, 0x1, PT ;  /* 0x000000010600780c */ /* 0x000fe40003f05270 */
[----:B------:R-:W-:Y:S01]  /*3950*/  ISETP.NE.AND P2, PT, R72, 0x1, PT ;  /* 0x000000014800780c */ /* 0x000fe20003f45270 */
[----:B----4-:R-:W-:Y:S01]  /*3960*/  IMAD.HI.U32 R34, R19, R16, RZ ;  /* 0x0000001013227227 */ /* 0x010fe200078e00ff */
[----:B------:R-:W-:Y:S02]  /*3970*/  SHF.R.U32.HI R35, RZ, R18, R35 ;  /* 0x00000012ff237219 */ /* 0x000fe40000011623 */
[----:B------:R-:W-:Y:S01]  /*3980*/  ISETP.NE.AND P4, PT, R2, 0x1, PT ;  /* 0x000000010200780c */ /* 0x000fe20003f85270 */
[----:B------:R-:W-:Y:S01]  /*3990*/  IMAD.HI.U32 R36, R13, R16, RZ ;  /* 0x000000100d247227 */ /* 0x000fe200078e00ff */
[----:B------:R-:W-:Y:S02]  /*39a0*/  SHF.R.U32.HI R34, RZ, R17, R34 ;  /* 0x00000011ff227219 */ /* 0x000fe40000011622 */
[----:B------:R-:W-:Y:S01]  /*39b0*/  SEL R3, R22, R35, !P0 ;  /* 0x0000002316037207 */ /* 0x000fe20004000000 */
[C---:B------:R-:W-:Y:S01]  /*39c0*/  IMAD.HI.U32 R35, R8.reuse, R7, RZ ;  /* 0x0000000708237227 */ /* 0x040fe200078e00ff */
[----:B------:R-:W-:Y:S02]  /*39d0*/  SEL R11, R19, R34, !P4 ;  /* 0x00000022130b7207 */ /* 0x000fe40006000000 */
[----:B------:R-:W-:Y:S01]  /*39e0*/  SHF.R.U32.HI R36, RZ, R17, R36 ;  /* 0x00000011ff247219 */ /* 0x000fe20000011624 */
[----:B------:R-:W-:Y:S01]  /*39f0*/  IMAD.HI.U32 R38, R3, R4, RZ ;  /* 0x0000000403267227 */ /* 0x000fe200078e00ff */
[----:B------:R-:W-:Y:S03]  /*3a00*/  SHF.R.U32.HI R35, RZ, R18, R35 ;  /* 0x00000012ff237219 */ /* 0x000fe60000011623 */
[----:B------:R-:W-:Y:S01]  /*3a10*/  IMAD.HI.U32 R34, R11, R4, RZ ;  /* 0x000000040b227227 */ /* 0x000fe200078e00ff */
[----:B------:R-:W-:Y:S02]  /*3a20*/  @P2 SHF.R.U32.HI R3, RZ, R5, R38 ;  /* 0x00000005ff032219 */ /* 0x000fe40000011626 */
[----:B------:R-:W-:Y:S02]  /*3a30*/  SEL R9, R8, R35, !P0 ;  /* 0x0000002308097207 */ /* 0x000fe40004000000 */
[----:B------:R-:W-:Y:S01]  /*3a40*/  @P2 SHF.R.U32.HI R11, RZ, R5, R34 ;  /* 0x00000005ff0b2219 */ /* 0x000fe20000011622 */
[C---:B------:R-:W-:Y:S01]  /*3a50*/  IMAD R10, R72.reuse, R3, RZ ;  /* 0x00000003480a7224 */ /* 0x040fe200078e02ff */
[----:B------:R-:W-:Y:S01]  /*3a60*/  SEL R3, R13, R36, !P4 ;  /* 0x000000240d037207 */ /* 0x000fe20006000000 */
[C---:B------:R-:W-:Y:S03]  /*3a70*/  IMAD.HI.U32 R14, R9.reuse, R4, RZ ;  /* 0x00000004090e7227 */ /* 0x040fe600078e00ff */
[----:B------:R-:W-:Y:S01]  /*3a80*/  ISETP.GE.AND P0, PT, R9, R10, PT ;  /* 0x0000000a0900720c */ /* 0x000fe20003f06270 */
[C---:B------:R-:W-:Y:S01]  /*3a90*/  IMAD R12, R72.reuse, R11, RZ ;  /* 0x0000000b480c7224 */ /* 0x040fe200078e02ff */
[-C--:B------:R-:W-:Y:S04]  /*3aa0*/  SHF.R.U32.HI R14, RZ, R5.reuse, R14 ;  /* 0x00000005ff0e7219 */ /* 0x080fe8000001160e */
[----:B------:R-:W-:Y:S02]  /*3ab0*/  ISETP.GE.OR P0, PT, R3, R12, P0 ;  /* 0x0000000c0300720c */ /* 0x000fe40000706670 */
[----:B------:R-:W-:Y:S05]  /*3ac0*/  SEL R15, R9, R14, !P2 ;  /* 0x0000000e090f7207 */ /* 0x000fea0005000000 */
[----:B------:R-:W-:Y:S04]  /*3ad0*/  IMAD.MOV R14, RZ, RZ, -R15 ;  /* 0x000000ffff0e7224 */ /* 0x000fe800078e0a0f */
[----:B------:R-:W-:Y:S02]  /*3ae0*/  IMAD R14, R72, R14, R9 ;  /* 0x0000000e480e7224 */ /* 0x000fe400078e0209 */
[C---:B------:R-:W-:Y:S05]  /*3af0*/  @!P0 IMAD.HI.U32 R10, R3.reuse, R4, RZ ;  /* 0x00000004030a8227 */ /* 0x040fea00078e00ff */
[----:B------:R-:W-:Y:S04]  /*3b00*/  @!P0 SHF.R.U32.HI R10, RZ, R5, R10 ;  /* 0x00000005ff0a8219 */ /* 0x000fe8000001160a */
[----:B------:R-:W-:Y:S01]  /*3b10*/  @!P0 SEL R0, R3, R10, !P2 ;  /* 0x0000000a03008207 */ /* 0x000fe20005000000 */
[----:B------:R-:W-:Y:S03]  /*3b20*/  IMAD.MOV R10, RZ, RZ, -R3 ;  /* 0x000000ffff0a7224 */ /* 0x000fe600078e0a03 */
[----:B------:R-:W-:Y:S01]  /*3b30*/  @!P0 IADD3 R15, PT, PT, R15, -R0, RZ ;  /* 0x800000000f0f8210 */ /* 0x000fe20007ffe0ff */
[----:B------:R-:W-:Y:S01]  /*3b40*/  @!P0 IMAD R0, R11, R14, R0 ;  /* 0x0000000e0b008224 */ /* 0x000fe200078e0200 */
[----:B------:R-:W-:Y:S01]  /*3b50*/  IADD3 R11, PT, PT, -R9, RZ, RZ ;  /* 0x000000ff090b7210 */ /* 0x000fe20007ffe1ff */
[----:B------:R-:W-:Y:S02]  /*3b60*/  IMAD R13, R2, R10, R13 ;  /* 0x0000000a020d7224 */ /* 0x000fe400078e020d */
[----:B------:R-:W-:Y:S02]  /*3b70*/  @!P0 IMAD R9, R15, R72, R3 ;  /* 0x000000480f098224 */ /* 0x000fe400078e0203 */
[----:B------:R-:W-:Y:S02]  /*3b80*/  @!P0 IMAD.MOV.U32 R3, RZ, RZ, R0 ;  /* 0x000000ffff038224 */ /* 0x000fe400078e0000 */
[----:B------:R-:W-:Y:S02]  /*3b90*/  IMAD R8, R6, R11, R8 ;  /* 0x0000000b06087224 */ /* 0x000fe400078e0208 */
[----:B------:R-:W-:Y:S02]  /*3ba0*/  IMAD R13, R3, R2, R13 ;  /* 0x00000002030d7224 */ /* 0x000fe400078e020d */
[----:B------:R-:W-:Y:S02]  /*3bb0*/  IMAD R8, R9, R6, R8 ;  /* 0x0000000609087224 */ /* 0x000fe400078e0208 */
.L_x_66:
[----:B------:R-:W-:Y:S05]  /*3bc0*/  BRA.U UP1, `(.L_x_67) ;  /* 0x0000000101107547 */ /* 0x000fea000b800000 */
[----:B------:R-:W-:Y:S04]  /*3bd0*/  MOV R0, UR6 ;  /* 0x0000000600007c02 */ /* 0x000fe80008000f00 */
[----:B------:R-:W-:Y:S04]  /*3be0*/  SHF.L.U32 R3, R0, 0x1f, RZ ;  /* 0x0000001f00037819 */ /* 0x000fe800000006ff */
[----:B------:R-:W2:Y:S02]  /*3bf0*/  SYNCS.PHASECHK.TRANS64.TRYWAIT P0, [UR7+0x78], R3 ;  /* 0x00007803ff0075a7 */ /* 0x000ea40008001107 */
[----:B--2---:R-:W-:Y:S05]  /*3c00*/  @!P0 BRA `(.L_x_68) ;  /* 0x0000007400d88947 */ /* 0x004fea0003800000 */
.L_x_67:
[----:B------:R-:W-:Y:S02]  /*3c10*/  R2UR UR35, R21 ;  /* 0x00000000152372ca */ /* 0x000fe400000e0000 */
[----:B------:R-:W-:Y:S02]  /*3c20*/  R2UR UR34, R20 ;  /* 0x00000000142272ca */ /* 0x000fe400000e0000 */
[----:B------:R-:W-:Y:S02]  /*3c30*/  ISETP.NE.U32.AND P2, PT, RZ, UR4, PT ;  /* 0x00000004ff007c0c */ /* 0x000fe4000bf45070 */
[----:B------:R-:W-:Y:S02]  /*3c40*/  SHF.L.U32 R12, R31, 0x1f, RZ ;  /* 0x0000001f1f0c7819 */ /* 0x000fe400000006ff */
[----:B------:R-:W-:Y:S05]  /*3c50*/  ISETP.NE.AND.EX P2, PT, RZ, UR5, PT, P2 ;  /* 0x00000005ff007c0c */ /* 0x000fea000bf45320 */
[----:B------:R-:W-:Y:S02]  /*3c60*/  USHF.L.U32 UR35, UR35, 0x7, URZ ;  /* 0x0000000723237899 */ /* 0x000fe400080006ff */
[----:B------:R-:W-:Y:S01]  /*3c70*/  USHF.L.U32 UR34, UR34, 0x8, URZ ;  /* 0x0000000822227899 */ /* 0x000fe200080006ff */
[----:B------:R-:W-:Y:S11]  /*3c80*/  BRA.U !UP3, `(.L_x_69) ;  /* 0x000000010b347547 */ /* 0x000ff6000b800000 */
[----:B------:R-:W-:Y:S01]  /*3c90*/  UPLOP3.LUT UP0, UPT, UPT, UPT, UP2, 0x80, 0x8 ;  /* 0x000000000008789c */ /* 0x000fe20003f0f020 */
[----:B--2---:R-:W-:Y:S02]  /*3ca0*/  HFMA2 R0, -RZ, RZ, 0, 5.9604644775390625e-08 ;  /* 0x00000001ff007431 */ /* 0x004fe400000001ff */
[----:B------:R-:W-:Y:S03]  /*3cb0*/  IMAD.MOV.U32 R171, RZ, RZ, 0x1 ;  /* 0x00000001ffab7424 */ /* 0x000fe600078e00ff */
[----:B------:R-:W-:Y:S05]  /*3cc0*/  PLOP3.LUT P0, PT, PT, PT, UP0, 0x80, 0x8 ;  /* 0x000000000008781c */ /* 0x000fea0003f0f008 */
[----:B------:R-:W2:Y:S01]  /*3cd0*/  @UP0 LDCU.64 UR10, c[0x0][0x888] ;  /* 0x00011100ff0a07ac */ /* 0x000ea20008000a00 */
[----:B------:R-:W-:Y:S07]  /*3ce0*/  @UP0 UIMAD UR8, UR36, UR4, URZ ;  /* 0x00000004240802a4 */ /* 0x000fee000f8e02ff */
[----:B------:R-:W-:Y:S01]  /*3cf0*/  @!P0 PRMT R171, R0, 0x7610, R171 ;  /* 0x0000761000ab8816 */ /* 0x000fe200000000ab */
[----:B--2---:R-:W-:Y:S03]  /*3d00*/  @UP0 UIMAD.WIDE UR10, UR8, 0x4, UR10 ;  /* 0x00000004080a08a5 */ /* 0x004fe6000f8e020a */
[----:B------:R-:W2:Y:S03]  /*3d10*/  @!UP0 LDCU UR8, c[0x0][0x880] ;  /* 0x00011000ff0887ac */ /* 0x000ea60008000800 */
[----:B------:R-:W-:Y:S01]  /*3d20*/  IMAD.U32 R10, RZ, RZ, UR10 ;  /* 0x0000000aff0a7e24 */ /* 0x000fe2000f8e00ff */
[----:B------:R-:W-:Y:S05]  /*3d30*/  MOV R11, UR11 ;  /* 0x0000000b000b7c02 */ /* 0x000fea0008000f00 */
[----:B-----5:R3:W5:Y:S02]  /*3d40*/  @P0 LDG.E R81, desc[UR46][R10.64] ;  /* 0x0000002e0a510981 */ /* 0x020764000c1e1900 */
[----:B--23--:R-:W-:Y:S07]  /*3d50*/  @!P0 IMAD.U32 R81, RZ, RZ, UR8 ;  /* 0x00000008ff518e24 */ /* 0x00cfee000f8e00ff */
.L_x_69:
[----:B-----5:R-:W-:Y:S01]  /*3d60*/  @!P2 FSETP.EQ.AND P0, PT, R81, RZ, PT ;  /* 0x000000ff5100a20b */ /* 0x020fe20003f02000 */
[----:B------:R-:W-:Y:S01]  /*3d70*/  @!UPT UIADD3 URZ, UPT, UPT, URZ, URZ, URZ ;  /* 0x000000fffffff290 */ /* 0x000fe2000fffe0ff */
[----:B------:R-:W-:Y:S11]  /*3d80*/  @!P2 BRA `(.L_x_70) ;  /* 0x000000000014a947 */ /* 0x000ff60003800000 */
[----:B------:R-:W-:Y:S02]  /*3d90*/  LOP3.LUT P2, RZ, R171, 0xff, RZ, 0xc0, !PT ;  /* 0x000000ffabff7812 */ /* 0x000fe4000784c0ff */
[----:B------:R-:W-:Y:S04]  /*3da0*/  PLOP3.LUT P0, PT, PT, PT, UP0, 0x80, 0x8 ;  /* 0x000000000008781c */ /* 0x000fe80003f0f008 */
[----:B------:R-:W-:Y:S07]  /*3db0*/  PLOP3.LUT P0, PT, P0, PT, PT, 0x8, 0x80 ;  /* 0x000000000080781c */ /* 0x000fee000070e170 */
[----:B------:R-:W-:Y:S11]  /*3dc0*/  @P2 FSETP.EQ.AND P0, PT, R81, RZ, PT ;  /* 0x000000ff5100220b */ /* 0x000ff60003f02000 */
[----:B------:R-:W-:Y:S02]  /*3dd0*/  @!UPT UIADD3 URZ, UPT, UPT, URZ, URZ, URZ ;  /* 0x000000fffffff290 */ /* 0x000fe4000fffe0ff */
.L_x_70:
[----:B------:R-:W3:Y:S01]  /*3de0*/  SYNCS.PHASECHK.TRANS64.TRYWAIT P2, [UR7+0x50], R12 ;  /* 0x0000500cff0075a7 */ /* 0x000ee20008041107 */
[----:B------:R-:W-:Y:S04]  /*3df0*/  ELECT P4, URZ, PT ;  /* 0x0000000000ff782f */ /* 0x000fe80003880000 */
[----:B------:R-:W-:Y:S11]  /*3e00*/  PLOP3.LUT P4, PT, P0, P4, PT, 0xf2, 0x2f ;  /* 0x00000000002f781c */ /* 0x000ff60000789e72 */
[----:B------:R-:W-:Y:S02]  /*3e10*/  @!UPT UIADD3 URZ, UPT, UPT, URZ, URZ, URZ ;  /* 0x000000fffffff290 */ /* 0x000fe4000fffe0ff */
[----:B-1----:R-:W-:Y:S05]  /*3e20*/  @!P4 IADD3 R9, P0, PT, R32, 0x580, RZ ;  /* 0x000005802009c810 */ /* 0x002fea0007f1e0ff */
[----:B--2---:R-:W-:Y:S01]  /*3e30*/  @!P4 IMAD.X R0, RZ, RZ, R33, P0 ;  /* 0x000000ffff00c224 */ /* 0x004fe200000e0621 */
[----:B---3--:R-:W-:Y:S07]  /*3e40*/  @!P2 BRA `(.L_x_71) ;  /* 0x000000740060a947 */ /* 0x008fee0003800000 */
.L_x_149:
[----:B------:R-:W-:Y:S01]  /*3e50*/  @!P4 R2UR UR8, R0 ;  /* 0x000000000008c2ca */ /* 0x000fe200000e0000 */
[----:B------:R-:W-:Y:S01]  /*3e60*/  VOTEU.ALL UP1, P4 ;  /* 0x0000000000ff7886 */ /* 0x000fe20002020000 */
[----:B------:R-:W-:Y:S01]  /*3e70*/  @!P4 R2UR UR9, R9 ;  /* 0x000000000909c2ca */ /* 0x000fe200000e0000 */
[----:B------:R-:W-:Y:S01]  /*3e80*/  @!P4 IMAD.MOV.U32 R0, RZ, RZ, 0x2000 ;  /* 0x00002000ff00c424 */ /* 0x000fe200078e00ff */
[----:B------:R-:W-:Y:S01]  /*3e90*/  UMOV UR10, 0x0 ;  /* 0x00000000000a7882 */ /* 0x000fe20000000000 */
[----:B------:R-:W-:Y:S01]  /*3ea0*/  UMOV UR11, 0x10000000 ;  /* 0x10000000000b7882 */ /* 0x000fe20000000000 */
[----:B------:R-:W-:Y:S01]  /*3eb0*/  @!UP1 UIADD3 UR32, UPT, UPT, UR7, 0x200, URZ ;  /* 0x0000020007209890 */ /* 0x000fe2000fffe0ff */
[----:B------:R-:W-:Y:S01]  /*3ec0*/  @!P4 IADD3 R9, P0, PT, R32, 0x580, RZ ;  /* 0x000005802009c810 */ /* 0x000fe20007f1e0ff */
[----:B------:R-:W-:Y:S05]  /*3ed0*/  VOTEU.ALL UP1, P4 ;  /* 0x0000000000ff7886 */ /* 0x000fea0002020000 */
[----:B------:R-:W-:Y:S01]  /*3ee0*/  IMAD.U32 R11, RZ, RZ, UR8 ;  /* 0x00000008ff0b7e24 */ /* 0x000fe2000f8e00ff */
[----:B------:R-:W-:Y:S01]  /*3ef0*/  UPRMT UR8, UR37, 0x654, UR33 ;  /* 0x0000065425087896 */ /* 0x000fe20008000021 */
[----:B------:R-:W-:Y:S03]  /*3f00*/  IMAD.U32 R10, RZ, RZ, UR9 ;  /* 0x00000009ff0a7e24 */ /* 0x000fe6000f8e00ff */
[----:B------:R-:W-:Y:S02]  /*3f10*/  @!P4 R2UR UR15, R11 ;  /* 0x000000000b0fc2ca */ /* 0x000fe400000e0000 */
[----:B------:R-:W-:Y:S11]  /*3f20*/  @!P4 R2UR UR14, R10 ;  /* 0x000000000a0ec2ca */ /* 0x000ff600000e0000 */
[----:B------:R-:W-:Y:S02]  /*3f30*/  @!UPT UIADD3 URZ, UPT, UPT, URZ, URZ, URZ ;  /* 0x000000fffffff290 */ /* 0x000fe4000fffe0ff */
[----:B------:R2:W-:Y:S01]  /*3f40*/  @!UP1 UTMALDG.3D [UR32], [UR14], desc[UR10] ;  /* 0x00000a200e0095b4 */ /* 0x0005e20008011000 */
[----:B------:R3:W-:Y:S01]  /*3f50*/  @!P4 SYNCS.ARRIVE.TRANS64.RED.A0TR RZ, [UR7+0x30], R0 ;  /* 0x00003000ffffc9a7 */ /* 0x0007e20008300407 */
[----:B------:R-:W-:Y:S01]  /*3f60*/  SYNCS.ARRIVE.TRANS64.RED.A1T0 RZ, [UR8], RZ ;  /* 0x000000ffffff79a7 */ /* 0x000fe20008100408 */
[----:B---3--:R-:W-:Y:S01]  /*3f70*/  @!P4 IMAD.X R0, RZ, RZ, R33, P0 ;  /* 0x000000ffff00c224 */ /* 0x008fe200000e0621 */
[----:B------:R-:W3:Y:S02]  /*3f80*/  SYNCS.PHASECHK.TRANS64.TRYWAIT P2, [UR7+0x58], R12 ;  /* 0x0000580cff0075a7 */ /* 0x000ee40008041107 */
[----:B--23--:R-:W-:Y:S05]  /*3f90*/  @!P2 BRA `(.L_x_72) ;  /* 0x000000740024a947 */ /* 0x00cfea0003800000 */
.L_x_151:
        /* <DEDUP_REMOVED lines=8> */
[----:B------:R-:W-:Y:S01]  /*4020*/  @!UP1 UIADD3 UR24, UPT, UPT, UR7, 0x2200, URZ ;  /* 0x0000220007189890 */ /* 0x000fe2000fffe0ff */
[----:B------:R-:W-:Y:S01]  /*4030*/  VOTEU.ALL UP1, P4 ;  /* 0x0000000000ff7886 */ /* 0x000fe20002020000 */
[----:B------:R-:W-:Y:S01]  /*4040*/  UMOV UR27, UR35 ;  /* 0x00000023001b7c82 */ /* 0x000fe20008000000 */
[----:B------:R-:W-:Y:S02]  /*4050*/  UMOV UR28, UR36 ;  /* 0x00000024001c7c82 */ /* 0x000fe40008000000 */
[----:B------:R-:W-:Y:S01]  /*4060*/  IMAD.U32 R11, RZ, RZ, UR8 ;  /* 0x00000008ff0b7e24 */ /* 0x000fe2000f8e00ff */
[----:B------:R-:W-:Y:S01]  /*4070*/  UPRMT UR8, UR37, 0x654, UR25 ;  /* 0x0000065425087896 */ /* 0x000fe20008000019 */
[----:B------:R-:W-:Y:S02]  /*4080*/  IMAD.U32 R10, RZ, RZ, UR9 ;  /* 0x00000009ff0a7e24 */ /* 0x000fe4000f8e00ff */
[----:B------:R-:W-:Y:S01]  /*4090*/  @!P4 IMAD.X R20, RZ, RZ, R33, P0 ;  /* 0x000000ffff14c224 */ /* 0x000fe200000e0621 */
[----:B------:R-:W-:Y:S02]  /*40a0*/  @!P4 R2UR UR15, R11 ;  /* 0x000000000b0fc2ca */ /* 0x000fe400000e0000 */
[----:B------:R-:W-:Y:S11]  /*40b0*/  @!P4 R2UR UR14, R10 ;  /* 0x000000000a0ec2ca */ /* 0x000ff600000e0000 */
[----:B------:R-:W-:Y:S02]  /*40c0*/  @!UPT UIADD3 URZ, UPT, UPT, URZ, URZ, URZ ;  /* 0x000000fffffff290 */ /* 0x000fe4000fffe0ff */
[----:B------:R2:W-:Y:S01]  /*40d0*/  @!UP1 UTMALDG.3D [UR24], [UR14], desc[UR10] ;  /* 0x00000a180e0095b4 */ /* 0x0005e20008011000 */
[----:B------:R2:W-:Y:S01]  /*40e0*/  @!P4 SYNCS.ARRIVE.TRANS64.RED.A0TR RZ, [UR7+0x38], R0 ;  /* 0x00003800ffffc9a7 */ /* 0x0005e20008300407 */
[----:B------:R-:W-:Y:S01]  /*40f0*/  SYNCS.ARRIVE.TRANS64.RED.A1T0 RZ, [UR8], RZ ;  /* 0x000000ffffff79a7 */ /* 0x000fe20008100408 */
[----:B------:R-:W3:Y:S02]  /*4100*/  SYNCS.PHASECHK.TRANS64.TRYWAIT P2, [UR7+0x60], R12 ;  /* 0x0000600cff0075a7 */ /* 0x000ee40008041107 */
[----:B--23--:R-:W-:Y:S05]  /*4110*/  @!P2 BRA `(.L_x_73) ;  /* 0x0000007000dca947 */ /* 0x00cfea0003800000 */
.L_x_153:
[----:B------:R-:W2:Y:S01]  /*4120*/  LDC.64 R14, c[0x0][0xb10] ;  /* 0x0002c400ff0e7b82 */ /* 0x000ea20000000a00 */
[----:B------:R-:W-:Y:S01]  /*4130*/  @!P4 R2UR UR8, R20 ;  /* 0x000000001408c2ca */ /* 0x000fe200000e0000 */
[----:B------:R-:W-:Y:S01]  /*4140*/  VOTEU.ALL UP1, P4 ;  /* 0x0000000000ff7886 */ /* 0x000fe20002020000 */
[----:B------:R-:W-:Y:S01]  /*4150*/  @!P4 R2UR UR9, R21 ;  /* 0x000000001509c2ca */ /* 0x000fe200000e0000 */
[----:B------:R-:W-:Y:S01]  /*4160*/  UMOV UR10, 0x0 ;  /* 0x00000000000a7882 */ /* 0x000fe20000000000 */
[----:B------:R-:W-:Y:S03]  /*4170*/  UMOV UR11, 0x10000000 ;  /* 0x10000000000b7882 */ /* 0x000fe60000000000 */
[----:B------:R-:W3:Y:S01]  /*4180*/  LDC.64 R10, c[0x0][0xb18] ;  /* 0x0002c600ff0a7b82 */ /* 0x000ee20000000a00 */
[----:B------:R-:W-:Y:S01]  /*4190*/  @!UP1 UIADD3 UR18, UPT, UPT, UR34, 0x80, URZ ;  /* 0x0000008022129890 */ /* 0x000fe2000fffe0ff */
[----:B------:R-:W-:Y:S01]  /*41a0*/  @P3 SHF.R.U32.HI R28, RZ, 0x10, R25 ;  /* 0x00000010ff1c3819 */ /* 0x000fe20000011619 */
[----:B------:R-:W-:Y:S01]  /*41b0*/  @!UP1 UIADD3 UR16, UPT, UPT, UR7, 0x4200, URZ ;  /* 0x0000420007109890 */ /* 0x000fe2000fffe0ff */
[----:B------:R-:W-:Y:S01]  /*41c0*/  VIADD R30, R30, 0x1 ;  /* 0x000000011e1e7836 */ /* 0x000fe20000000000 */
[----:B------:R-:W-:Y:S03]  /*41d0*/  VOTEU.ALL UP1, P4 ;  /* 0x0000000000ff7886 */ /* 0x000fe60002020000 */
[----:B------:R-:W5:Y:S01]  /*41e0*/  @!P1 LDC R0, c[0x0][0xb20] ;  /* 0x0002c800ff009b82 */ /* 0x000f620000000800 */
[----:B------:R-:W-:Y:S01]  /*41f0*/  UMOV UR19, UR35 ;  /* 0x0000002300137c82 */ /* 0x000fe20008000000 */
[----:B------:R-:W-:Y:S01]  /*4200*/  IMAD.U32 R21, RZ, RZ, UR8 ;  /* 0x00000008ff157e24 */ /* 0x000fe2000f8e00ff */
[----:B------:R-:W-:Y:S05]  /*4210*/  UMOV UR20, UR36 ;  /* 0x0000002400147c82 */ /* 0x000fea0008000000 */
[----:B-1----:R-:W1:Y:S01]  /*4220*/  @!P1 LDC R3, c[0x0][0xb0c] ;  /* 0x0002c300ff039b82 */ /* 0x002e620000000800 */
[----:B------:R-:W-:Y:S01]  /*4230*/  IMAD.U32 R20, RZ, RZ, UR9 ;  /* 0x00000009ff147e24 */ /* 0x000fe2000f8e00ff */
[----:B------:R-:W-:Y:S01]  /*4240*/  UPRMT UR8, UR37, 0x654, UR17 ;  /* 0x0000065425087896 */ /* 0x000fe20008000011 */
[----:B------:R-:W-:Y:S03]  /*4250*/  @!P4 R2UR UR15, R21 ;  /* 0x00000000150fc2ca */ /* 0x000fe600000e0000 */
[----:B------:R-:W-:Y:S01]  /*4260*/  @!P4 R2UR UR14, R20 ;  /* 0x00000000140ec2ca */ /* 0x000fe200000e0000 */
[----:B------:R-:W-:Y:S11]  /*4270*/  @!P4 IMAD.MOV.U32 R20, RZ, RZ, 0x2000 ;  /* 0x00002000ff14c424 */ /* 0x000ff600078e00ff */
[----:B------:R-:W-:Y:S01]  /*4280*/  @!UPT UIADD3 URZ, UPT, UPT, URZ, URZ, URZ ;  /* 0x000000fffffff290 */ /* 0x000fe2000fffe0ff */
[----:B------:R1:W-:Y:S01]  /*4290*/  @!UP1 UTMALDG.3D [UR16], [UR14], desc[UR10] ;  /* 0x00000a100e0095b4 */ /* 0x0003e20008011000 */
[----:B------:R1:W-:Y:S02]  /*42a0*/  @!P4 SYNCS.ARRIVE.TRANS64.RED.A0TR RZ, [UR7+0x40], R20 ;  /* 0x00004014ffffc9a7 */ /* 0x0003e40008300407 */
[----:B-1----:R-:W-:Y:S01]  /*42b0*/  @!P1 ISETP.NE.AND P2, PT, R3, 0x1, PT ;  /* 0x000000010300980c */ /* 0x002fe20003f45270 */
[C---:B--2---:R-:W-:Y:S01]  /*42c0*/  @!P1 IMAD.HI.U32 R14, R13.reuse, R14, RZ ;  /* 0x0000000e0d0e9227 */ /* 0x044fe200078e00ff */
[----:B---3--:R-:W-:Y:S03]  /*42d0*/  @!P1 ISETP.NE.AND P0, PT, R10, 0x1, PT ;  /* 0x000000010a00980c */ /* 0x008fe60003f05270 */
[C---:B------:R-:W-:Y:S01]  /*42e0*/  @!P1 IMAD.HI.U32 R11, R8.reuse, R11, RZ ;  /* 0x0000000b080b9227 */ /* 0x040fe200078e00ff */
[----:B------:R-:W-:Y:S04]  /*42f0*/  @!P1 SHF.R.U32.HI R14, RZ, R15, R14 ;  /* 0x0000000fff0e9219 */ /* 0x000fe8000001160e */
[----:B-----5:R-:W-:Y:S01]  /*4300*/  @!P1 SHF.R.U32.HI R9, RZ, R0, R11 ;  /* 0x00000000ff099219 */ /* 0x020fe2000001160b */
[----:B------:R-:W-:Y:S01]  /*4310*/  SYNCS.ARRIVE.TRANS64.RED.A1T0 RZ, [UR8], RZ ;  /* 0x000000ffffff79a7 */ /* 0x000fe20008100408 */
[----:B------:R-:W-:Y:S02]  /*4320*/  @!P1 SEL R14, R13, R14, !P2 ;  /* 0x0000000e0d0e9207 */ /* 0x000fe40005000000 */
[----:B------:R-:W-:Y:S01]  /*4330*/  @!P1 SEL R9, R8, R9, !P0 ;  /* 0x0000000908099207 */ /* 0x000fe20004000000 */
[----:B------:R-:W1:Y:S04]  /*4340*/  SYNCS.PHASECHK.TRANS64.TRYWAIT P5, [UR7+0x68], R12 ;  /* 0x0000680cff0075a7 */ /* 0x000e6800080a1107 */
[----:B------:R-:W-:Y:S02]  /*4350*/  @!P1 IMAD.IADD R0, R9, 0x1, -R14 ;  /* 0x0000000109009824 */ /* 0x000fe400078e0a0e */
[----:B------:R-:W-:Y:S02]  /*4360*/  @!P1 IMAD.IADD R9, R14, 0x1, -R9 ;  /* 0x000000010e099824 */ /* 0x000fe400078e0a09 */
[----:B------:R-:W-:Y:S02]  /*4370*/  @!P1 IMAD R13, R0, R3, R13 ;  /* 0x00000003000d9224 */ /* 0x000fe400078e020d */
[----:B------:R-:W-:Y:S01]  /*4380*/  @!P1 IMAD R8, R9, R10, R8 ;  /* 0x0000000a09089224 */ /* 0x000fe200078e0208 */
[----:B-1----:R-:W-:Y:S06]  /*4390*/  @!P5 BRA `(.L_x_74) ;  /* 0x000000700054d947 */ /* 0x002fec0003800000 */
.L_x_155:
[----:B-1----:R-:W-:Y:S01]  /*43a0*/  @!P4 IADD3 R3, P0, PT, R32, 0x580, RZ ;  /* 0x000005802003c810 */ /* 0x002fe20007f1e0ff */
[----:B------:R-:W-:Y:S01]  /*43b0*/  VOTEU.ALL UP1, P4 ;  /* 0x0000000000ff7886 */ /* 0x000fe20002020000 */
[----:B------:R-:W-:Y:S01]  /*43c0*/  UMOV UR18, 0x0 ;  /* 0x0000000000127882 */ /* 0x000fe20000000000 */
[----:B------:R-:W-:Y:S01]  /*43d0*/  UMOV UR19, 0x10000000 ;  /* 0x1000000000137882 */ /* 0x000fe20000000000 */
[----:B------:R-:W-:Y:S01]  /*43e0*/  @!P4 R2UR UR9, R3 ;  /* 0x000000000309c2ca */ /* 0x000fe200000e0000 */
[----:B------:R-:W-:Y:S01]  /*43f0*/  @!P4 IMAD.X R0, RZ, RZ, R33, P0 ;  /* 0x000000ffff00c224 */ /* 0x000fe200000e0621 */
[----:B------:R-:W-:Y:S01]  /*4400*/  @!UP1 UIADD3 UR10, UPT, UPT, UR34, 0xc0, URZ ;  /* 0x000000c0220a9890 */ /* 0x000fe2000fffe0ff */
[----:B------:R-:W-:Y:S01]  /*4410*/  ISETP.NE.AND P0, PT, R30, 0x2, PT ;  /* 0x000000021e00780c */ /* 0x000fe20003f05270 */
[----:B------:R-:W-:Y:S01]  /*4420*/  UMOV UR11, UR35 ;  /* 0x00000023000b7c82 */ /* 0x000fe20008000000 */
[----:B------:R-:W-:Y:S01]  /*4430*/  UMOV UR12, UR36 ;  /* 0x00000024000c7c82 */ /* 0x000fe20008000000 */
[----:B------:R-:W-:Y:S01]  /*4440*/  @!P4 R2UR UR8, R0 ;  /* 0x000000000008c2ca */ /* 0x000fe200000e0000 */
[----:B------:R-:W-:Y:S01]  /*4450*/  IMAD.IADD R20, R8, 0x1, R147 ;  /* 0x0000000108147824 */ /* 0x000fe200078e0293 */
[----:B------:R-:W-:Y:S01]  /*4460*/  @P3 R2UR UR36, R28 ;  /* 0x000000001c2432ca */ /* 0x000fe200000e0000 */
[----:B------:R-:W-:Y:S01]  /*4470*/  IMAD.IADD R21, R13, 0x1, R170 ;  /* 0x000000010d157824 */ /* 0x000fe200078e02aa */
[----:B------:R-:W-:Y:S02]  /*4480*/  SEL R0, RZ, 0x1, P0 ;  /* 0x00000001ff007807 */ /* 0x000fe40000000000 */
[----:B------:R-:W-:Y:S01]  /*4490*/  LOP3.LUT R31, R31, 0x1, RZ, 0x3c, !PT ;  /* 0x000000011f1f7812 */ /* 0x000fe200078e3cff */
[----:B------:R-:W-:Y:S01]  /*44a0*/  IMAD.U32 R10, RZ, RZ, UR9 ;  /* 0x00000009ff0a7e24 */ /* 0x000fe2000f8e00ff */
[----:B------:R-:W-:Y:S01]  /*44b0*/  @!UP1 UIADD3 UR9, UPT, UPT, UR7, 0x48, URZ ;  /* 0x0000004807099890 */ /* 0x000fe2000fffe0ff */
[----:B------:R-:W-:Y:S02]  /*44c0*/  LOP3.LUT R29, R29, R0, RZ, 0x3c, !PT ;  /* 0x000000001d1d7212 */ /* 0x000fe400078e3cff */
[----:B------:R-:W-:Y:S02]  /*44d0*/  SEL R30, R30, RZ, P0 ;  /* 0x000000ff1e1e7207 */ /* 0x000fe40000000000 */
[----:B------:R-:W-:Y:S01]  /*44e0*/  IMAD.U32 R11, RZ, RZ, UR8 ;  /* 0x00000008ff0b7e24 */ /* 0x000fe2000f8e00ff */
[----:B------:R-:W-:Y:S01]  /*44f0*/  @!P4 R2UR UR14, R10 ;  /* 0x000000000a0ec2ca */ /* 0x000fe200000e0000 */
[----:B------:R-:W-:Y:S01]  /*4500*/  @!UP1 UIADD3 UR8, UPT, UPT, UR7, 0x6200, URZ ;  /* 0x0000620007089890 */ /* 0x000fe2000fffe0ff */
[----:B------:R-:W-:Y:S02]  /*4510*/  VOTEU.ALL UP1, P4 ;  /* 0x0000000000ff7886 */ /* 0x000fe40002020000 */
[----:B------:R-:W-:Y:S11]  /*4520*/  @!P4 R2UR UR15, R11 ;  /* 0x000000000b0fc2ca */ /* 0x000ff600000e0000 */
[----:B------:R-:W-:Y:S02]  /*4530*/  @!UPT UIADD3 URZ, UPT, UPT, URZ, URZ, URZ ;  /* 0x000000fffffff290 */ /* 0x000fe4000fffe0ff */
[----:B------:R2:W-:Y:S01]  /*4540*/  @!UP1 UTMALDG.3D [UR8], [UR14], desc[UR18] ;  /* 0x000012080e0095b4 */ /* 0x0005e20008011000 */
[----:B------:R2:W-:Y:S01]  /*4550*/  @!P4 SYNCS.ARRIVE.TRANS64.RED.A0TR RZ, [UR7+0x48], R23 ;  /* 0x00004817ffffc9a7 */ /* 0x0005e20008300407 */
[----:B------:R-:W-:Y:S01]  /*4560*/  UPLOP3.LUT UP1, UPT, UPT, UPT, UPT, 0x80, 0x8 ;  /* 0x000000000008789c */ /* 0x000fe20003f2f070 */
[----:B------:R-:W-:Y:S01]  /*4570*/  SYNCS.ARRIVE.TRANS64.RED.A1T0 RZ, [UR13], RZ ;  /* 0x000000ffffff79a7 */ /* 0x000fe2000810040d */
[----:B------:R-:W-:Y:S09]  /*4580*/  @P3 BRA `(.L_x_75) ;  /* 0xfffffff000943947 */ /* 0x000ff2000383ffff */
[----:B------:R-:W-:-:S04]  /*4590*/  SHF.L.U32 R3, R31, 0x1f, RZ ;  /* 0x0000001f1f037819 */ /* 0x000fc800000006ff */
[----:B------:R-:W1:Y:S02]  /*45a0*/  SYNCS.PHASECHK.TRANS64.TRYWAIT P0, [UR7+0x50], R3 ;  /* 0x00005003ff0075a7 */ /* 0x000e640008001107 */
[----:B-1----:R-:W-:Y:S05]  /*45b0*/  @!P0 BRA `(.L_x_76) ;  /* 0x0000006c00e48947 */ /* 0x002fea0003800000 */
.L_x_157:
[----:B------:R-:W3:Y:S02]  /*45c0*/  SYNCS.PHASECHK.TRANS64.TRYWAIT P0, [UR7+0x58], R3 ;  /* 0x00005803ff0075a7 */ /* 0x000ee40008001107 */
[----:B---3--:R-:W-:Y:S05]  /*45d0*/  @!P0 BRA `(.L_x_77) ;  /* 0x0000006c00f48947 */ /* 0x008fea0003800000 */
.L_x_159:
[----:B------:R-:W3:Y:S02]  /*45e0*/  SYNCS.PHASECHK.TRANS64.TRYWAIT P0, [UR7+0x60], R3 ;  /* 0x00006003ff0075a7 */ /* 0x000ee40008001107 */
[----:B---3--:R-:W-:Y:S05]  /*45f0*/  @!P0 BRA `(.L_x_78) ;  /* 0x0000007000048947 */ /* 0x008fea0003800000 */
.L_x_161:
[----:B-1----:R-:W-:-:S07]  /*4600*/  MOV R0, UR7 ;  /* 0x0000000700007c02 */ /* 0x002fce0008000f00 */
.L_x_79:
[----:B-1----:R-:W-:-:S04]  /*4610*/  SHF.L.U32 R3, R31, 0x1f, RZ ;  /* 0x0000001f1f037819 */ /* 0x002fc800000006ff */
[----:B------:R1:W3:Y:S03]  /*4620*/  SYNCS.PHASECHK.TRANS64.TRYWAIT P0, [R0+URZ+0x68], R3 ;  /* 0x00006803000075a7 */ /* 0x0002e600080011ff */
[----:B---3--:R-:W-:Y:S05]  /*4630*/  @!P0 NANOSLEEP.SYNCS 0x989680 ;  /* 0x009896800000895d */ /* 0x008fea0003900000 */
[----:B------:R-:W3:Y:S02]  /*4640*/  @!P0 SYNCS.PHASECHK.TRANS64 P0, [R0+URZ+0x68], R3 ;  /* 0x00006803000085a7 */ /* 0x000ee400080010ff */
[----:B--23--:R-:W-:Y:S05]  /*4650*/  @P0 EXIT ;  /* 0x000000000000094d */ /* 0x00cfea0003800000 */
[----:B------:R-:W-:Y:S05]  /*4660*/  BRA `(.L_x_79) ;  /* 0xfffffffc00e87947 */ /* 0x000fea000383ffff */
.L_x_64:
[----:B------:R-:W-:-:S06]  /*4670*/  UISETP.GE.AND UP1, UPT, UR8, 0x4, UPT ;  /* 0x000000040800788c */ /* 0x000fcc000bf26270 */
[----:B------:R-:W-:-:S13]  /*4680*/  PLOP3.LUT P0, PT, PT, PT, UP1, 0x80, 0x8 ;  /* 0x000000000008781c */ /* 0x000fda0003f0f018 */
[----:B------:R-:W-:Y:S05]  /*4690*/  @!P0 EXIT ;  /* 0x000000000000894d */ /* 0x000fea0003800000 */
[----:B------:R-:W-:Y:S01]  /*46a0*/  BAR.SYNC.DEFER_BLOCKING 0x6, 0xa0 ;  /* 0x0182800000007b1d */ /* 0x000fe20000010000 */
[C---:B------:R-:W-:Y:S01]  /*46b0*/  IMAD.SHL.U32 R3, R185.reuse, 0x40, RZ ;  /* 0x00000040b9037824 */ /* 0x040fe200078e00ff */
[C---:B------:R-:W-:Y:S01]  /*46c0*/  LOP3.LUT R189, R185.reuse, 0x60, RZ, 0xc0, !PT ;  /* 0x00000060b9bd7812 */ /* 0x040fe200078ec0ff */
[C---:B------:R-:W-:Y:S01]  /*46d0*/  IMAD.SHL.U32 R172, R185.reuse, 0x8, RZ ;  /* 0x00000008b9ac7824 */ /* 0x040fe200078e00ff */
[C---:B------:R-:W-:Y:S01]  /*46e0*/  LOP3.LUT R187, R185.reuse, 0x2, RZ, 0xc0, !PT ;  /* 0x00000002b9bb7812 */ /* 0x040fe200078ec0ff */
[----:B------:R-:W-:Y:S01]  /*46f0*/  IMAD.U32 R79, R185, 0x10000, RZ ;  /* 0x00010000b94f7824 */ /* 0x000fe200078e00ff */
[----:B------:R-:W-:Y:S02]  /*4700*/  UMOV UR49, 0x400 ;  /* 0x0000040000317882 */ /* 0x000fe40000000000 */
[----:B------:R-:W1:Y:S01]  /*4710*/  LDC R177, c[0x0][0x370] ;  /* 0x0000dc00ffb17b82 */ /* 0x000e620000000800 */
[----:B------:R-:W-:Y:S01]  /*4720*/  ULEA UR49, UR37, UR49, 0x18 ;  /* 0x0000003125317291 */ /* 0x000fe2000f8ec0ff */
[----:B------:R-:W-:Y:S01]  /*4730*/  LOP3.LUT R5, R3, 0x180, RZ, 0xc0, !PT ;  /* 0x0000018003057812 */ /* 0x000fe200078ec0ff */
[----:B------:R-:W-:Y:S01]  /*4740*/  HFMA2 R191, -RZ, RZ, 0, 0 ;  /* 0x00000000ffbf7431 */ /* 0x000fe200000001ff */
[----:B------:R-:W-:Y:S01]  /*4750*/  LOP3.LUT R79, R79, 0x600000, RZ, 0xc0, !PT ;  /* 0x006000004f4f7812 */ /* 0x000fe200078ec0ff */
[----:B------:R-:W-:Y:S01]  /*4760*/  UIADD3 UR4, UPT, UPT, UR49, 0x8200, URZ ;  /* 0x0000820031047890 */ /* 0x000fe2000fffe0ff */
[----:B------:R-:W-:Y:S01]  /*4770*/  LOP3.LUT R172, R5, 0x30, R172, 0xf8, !PT ;  /* 0x0000003005ac7812 */ /* 0x000fe200078ef8ac */
[----:B------:R-:W-:Y:S01]  /*4780*/  IMAD.MOV.U32 R76, RZ, RZ, RZ ;  /* 0x000000ffff4c7224 */ /* 0x000fe200078e00ff */
[----:B------:R-:W2:Y:S01]  /*4790*/  LDC R74, c[0x0][0xb0c] ;  /* 0x0002c300ff4a7b82 */ /* 0x000ea20000000800 */
[----:B------:R-:W-:-:S02]  /*47a0*/  LOP3.LUT R185, R185, 0x4, RZ, 0xc0, !PT ;  /* 0x00000004b9b97812 */ /* 0x000fc400078ec0ff */
[----:B------:R-:W-:Y:S02]  /*47b0*/  CS2R R182, SRZ ;  /* 0x0000000000b67805 */ /* 0x000fe4000001ff00 */
[----:B------:R-:W-:Y:S02]  /*47c0*/  LOP3.LUT R172, R172, 0x1e40, R3, 0xf8, !PT ;  /* 0x00001e40acac7812 */ /* 0x000fe400078ef803 */
[----:B------:R-:W-:Y:S02]  /*47d0*/  CS2R R180, SRZ ;  /* 0x0000000000b47805 */ /* 0x000fe4000001ff00 */
[----:B------:R-:W-:Y:S01]  /*47e0*/  IADD3 R184, PT, PT, -R185, 0x2, RZ ;  /* 0x00000002b9b87810 */ /* 0x000fe20007ffe1ff */
[----:B------:R-:W-:Y:S01]  /*47f0*/  IMAD.MOV R176, RZ, RZ, -R187 ;  /* 0x000000ffffb07224 */ /* 0x000fe200078e0abb */
[----:B------:R-:W-:Y:S01]  /*4800*/  MOV R188, UR4 ;  /* 0x0000000400bc7c02 */ /* 0x000fe20008000f00 */
[----:B------:R-:W4:Y:S01]  /*4810*/  LDC R174, c[0x0][0xb20] ;  /* 0x0002c800ffae7b82 */ /* 0x000f220000000800 */
[----:B------:R-:W3:Y:S01]  /*4820*/  LDS R0, [UR49+0x110] ;  /* 0x00011031ff007984 */ /* 0x000ee20008000800 */
[----:B------:R-:W-:Y:S01]  /*4830*/  VIADD R186, R172, UR49 ;  /* 0x00000031acba7c36 */ /* 0x000fe20008000000 */
[----:B------:R-:W1:Y:S01]  /*4840*/  LDCU.64 UR52, c[0x0][0x348] ;  /* 0x00006900ff3477ac */ /* 0x000e620008000a00 */
[----:B------:R-:W-:-:S02]  /*4850*/  IMAD.MOV R175, RZ, RZ, -R185 ;  /* 0x000000ffffaf7224 */ /* 0x000fc400078e0ab9 */
[----:B------:R-:W-:Y:S01]  /*4860*/  VIADD R186, R186, 0x200 ;  /* 0x00000200baba7836 */ /* 0x000fe20000000000 */
[----:B------:R-:W1:Y:S01]  /*4870*/  LDCU.64 UR38, c[0x0][0x888] ;  /* 0x00011100ff2677ac */ /* 0x000e620008000a00 */
[----:B------:R-:W1:Y:S01]  /*4880*/  LDC R73, c[0x0][0xb30] ;  /* 0x0002cc00ff497b82 */ /* 0x000e620000000800 */
[----:B------:R-:W1:Y:S01]  /*4890*/  LDCU.64 UR44, c[0x0][0x890] ;  /* 0x00011200ff2c77ac */ /* 0x000e620008000a00 */
[----:B------:R-:W-:-:S06]  /*48a0*/  UIADD3 UR48, UPT, UPT, UR49, 0x200, URZ ;  /* 0x0000020031307890 */ /* 0x000fcc000fffe0ff */
[----:B------:R-:W1:Y:S08]  /*48b0*/  LDC.64 R168, c[0x0][0xb10] ;  /* 0x0002c400ffa87b82 */ /* 0x000e700000000a00 */
[----:B------:R-:W1:Y:S08]  /*48c0*/  LDC.64 R70, c[0x0][0xb18] ;  /* 0x0002c600ff467b82 */ /* 0x000e700000000a00 */
[----:B------:R-:W1:Y:S08]  /*48d0*/  LDC.64 R68, c[0x0][0xb28] ;  /* 0x0002ca00ff447b82 */ /* 0x000e700000000a00 */
[----:B------:R-:W1:Y:S01]  /*48e0*/  LDC.64 R166, c[0x0][0x8b0] ;  /* 0x00022c00ffa67b82 */ /* 0x000e620000000a00 */
[----:B---3--:R-:W-:-:S07]  /*48f0*/  IMAD.IADD R79, R0, 0x1, R79 ;  /* 0x00000001004f7824 */ /* 0x008fce00078e024f */
[----:B------:R-:W3:Y:S08]  /*4900*/  LDC.64 R164, c[0x0][0x8a8] ;  /* 0x00022a00ffa47b82 */ /* 0x000ef00000000a00 */
[----:B--2-4-:R-:W1:Y:S02]  /*4910*/  LDC R178, c[0x0][0x374] ;  /* 0x0000dd00ffb27b82 */ /* 0x014e640000000800 */
.L_x_124:
[C---:B------:R-:W-:Y:S02]  /*4920*/  LEA R0, R191.reuse, UR49, 0x3 ;  /* 0x00000031bf007c11 */ /* 0x040fe4000f8e18ff */
[----:B------:R-:W-:Y:S02]  /*4930*/  SHF.L.U32 R3, R182, 0x1f, RZ ;  /* 0x0000001fb6037819 */ /* 0x000fe400000006ff */
[----:B------:R-:W-:Y:S02]  /*4940*/  LEA R16, R191, UR49, 0x4 ;  /* 0x00000031bf107c11 */ /* 0x000fe4000f8e20ff */
[----:B------:R-:W2:Y:S02]  /*4950*/  SYNCS.PHASECHK.TRANS64.TRYWAIT P0, [R0+URZ+0x80], R3 ;  /* 0x00008003000075a7 */ /* 0x000ea400080011ff */
[----:B-12---:R-:W-:Y:S05]  /*4960*/  @!P0 BRA `(.L_x_80) ;  /* 0x0000006c00408947 */ /* 0x006fea0003800000 */
.L_x_162:
[----:B------:R-:W4:Y:S01]  /*4970*/  LDC.64 R12, c[0x0][0xb10] ;  /* 0x0002c400ff0c7b82 */ /* 0x000f220000000a00 */
[----:B------:R-:W3:Y:S01]  /*4980*/  LDS.128 R16, [R16+0xf0] ;  /* 0x0000f00010107984 */ /* 0x000ee20000000c00 */
[----:B-1----:R-:W-:Y:S01]  /*4990*/  ISETP.NE.AND P1, PT, R73, 0x1, PT ;  /* 0x000000014900780c */ /* 0x002fe20003f25270 */
[----:B--2---:R-:W-:Y:S01]  /*49a0*/  VIADD R0, R0, 0x90 ;  /* 0x0000009000007836 */ /* 0x004fe20000000000 */
[----:B------:R-:W-:Y:S04]  /*49b0*/  ISETP.GE.AND P0, PT, R72, 0x1, PT ;  /* 0x000000014800780c */ /* 0x000fe80003f06270 */
[----:B------:R-:W1:Y:S01]  /*49c0*/  LDC.64 R10, c[0x0][0xb18] ;  /* 0x0002c600ff0a7b82 */ /* 0x000e620000000a00 */
[----:B------:R-:W-:Y:S01]  /*49d0*/  PRMT R0, RZ, 0x654, R0 ;  /* 0x00000654ff007816 */ /* 0x000fe20000000000 */
[----:B------:R-:W-:Y:S01]  /*49e0*/  @!PT LDS RZ, [RZ] ;  /* 0x00000000fffff984 */ /* 0x000fe20000000800 */
[----:B------:R-:W-:Y:S01]  /*49f0*/  @!PT LDS RZ, [RZ] ;  /* 0x00000000fffff984 */ /* 0x000fe20000000800 */
[----:B------:R-:W-:Y:S01]  /*4a00*/  @!PT LDS RZ, [RZ] ;  /* 0x00000000fffff984 */ /* 0x000fe20000000800 */
[----:B------:R-:W-:Y:S01]  /*4a10*/  @!PT LDS RZ, [RZ] ;  /* 0x00000000fffff984 */ /* 0x000fe20000000800 */
[----:B------:R2:W-:Y:S06]  /*4a20*/  MEMBAR.ALL.CTA ;  /* 0x0000000000007992 */ /* 0x0005ec0000008000 */
[----:B--2---:R-:W2:Y:S01]  /*4a30*/  FENCE.VIEW.ASYNC.S ;  /* 0x00000000000073c6 */ /* 0x004ea20000000000 */
[----:B------:R-:W1:Y:S08]  /*4a40*/  @!P1 LDC R14, c[0x0][0xb20] ;  /* 0x0002c800ff0e9b82 */ /* 0x000e700000000800 */
[----:B------:R-:W1:Y:S01]  /*4a50*/  @!P1 LDC R9, c[0x0][0xb0c] ;  /* 0x0002c300ff099b82 */ /* 0x000e620000000800 */
[----:B--2---:R2:W-:Y:S01]  /*4a60*/  SYNCS.ARRIVE.TRANS64.RED.A1T0 RZ, [R0+URZ], RZ ;  /* 0x000000ff00ff79a7 */ /* 0x0045e200081004ff */
[----:B---3--:R-:W-:Y:S04]  /*4a70*/  LOP3.LUT P4, RZ, R18, 0x1, RZ, 0xc0, !PT ;  /* 0x0000000112ff7812 */ /* 0x008fe8000788c0ff */
[----:B------:R-:W-:Y:S09]  /*4a80*/  P2R R190, PR, RZ, 0x10 ;  /* 0x00000010ffbe7803 */ /* 0x000ff20000000000 */
[----:B------:R-:W-:Y:S02]  /*4a90*/  @P4 MOV R77, R16 ;  /* 0x00000010004d4202 */ /* 0x000fe40000000f00 */
[----:B------:R-:W-:Y:S01]  /*4aa0*/  @P4 LOP3.LUT R75, R17, 0xffff, RZ, 0xc0, !PT ;  /* 0x0000ffff114b4812 */ /* 0x000fe200078ec0ff */
[----:B--2-4-:R-:W-:Y:S06]  /*4ab0*/  @!P0 BRA `(.L_x_81) ;  /* 0x0000000000a48947 */ /* 0x014fec0003800000 */
[----:B------:R-:W-:Y:S01]  /*4ac0*/  IMAD.HI.U32 R23, R178, R71, RZ ;  /* 0x00000047b2177227 */ /* 0x000fe200078e00ff */
[----:B------:R-:W-:Y:S02]  /*4ad0*/  ISETP.NE.AND P0, PT, R70, 0x1, PT ;  /* 0x000000014600780c */ /* 0x000fe40003f05270 */
[----:B------:R-:W-:Y:S01]  /*4ae0*/  ISETP.NE.AND P2, PT, R72, 0x1, PT ;  /* 0x000000014800780c */ /* 0x000fe20003f45270 */
[----:B------:R-:W-:Y:S01]  /*4af0*/  IMAD.HI.U32 R22, R177, R168, RZ ;  /* 0x000000a8b1167227 */ /* 0x000fe200078e00ff */
[----:B------:R-:W-:Y:S02]  /*4b00*/  SHF.R.U32.HI R23, RZ, R174, R23 ;  /* 0x000000aeff177219 */ /* 0x000fe40000011617 */
[----:B------:R-:W-:Y:S01]  /*4b10*/  ISETP.NE.AND P3, PT, R74, 0x1, PT ;  /* 0x000000014a00780c */ /* 0x000fe20003f65270 */
[----:B------:R-:W-:Y:S01]  /*4b20*/  IMAD.HI.U32 R26, R77, R168, RZ ;  /* 0x000000a84d1a7227 */ /* 0x000fe200078e00ff */
[----:B------:R-:W-:Y:S02]  /*4b30*/  SHF.R.U32.HI R22, RZ, R169, R22 ;  /* 0x000000a9ff167219 */ /* 0x000fe40000011616 */
[----:B------:R-:W-:Y:S01]  /*4b40*/  SEL R3, R178, R23, !P0 ;  /* 0x00000017b2037207 */ /* 0x000fe20004000000 */
[----:B------:R-:W-:Y:S01]  /*4b50*/  IMAD.HI.U32 R23, R75, R71, RZ ;  /* 0x000000474b177227 */ /* 0x000fe200078e00ff */
[----:B------:R-:W-:Y:S02]  /*4b60*/  SEL R7, R177, R22, !P3 ;  /* 0x00000016b1077207 */ /* 0x000fe40005800000 */
[----:B------:R-:W-:Y:S01]  /*4b70*/  SHF.R.U32.HI R26, RZ, R169, R26 ;  /* 0x000000a9ff1a7219 */ /* 0x000fe2000001161a */
[-C--:B------:R-:W-:Y:S04]  /*4b80*/  IMAD.HI.U32 R22, R3, R68.reuse, RZ ;  /* 0x0000004403167227 */ /* 0x080fe800078e00ff */
[----:B------:R-:W-:Y:S01]  /*4b90*/  IMAD.HI.U32 R24, R7, R68, RZ ;  /* 0x0000004407187227 */ /* 0x000fe200078e00ff */
[-C--:B------:R-:W-:Y:S02]  /*4ba0*/  @P2 SHF.R.U32.HI R3, RZ, R69.reuse, R22 ;  /* 0x00000045ff032219 */ /* 0x080fe40000011616 */
[----:B------:R-:W-:Y:S02]  /*4bb0*/  SHF.R.U32.HI R22, RZ, R174, R23 ;  /* 0x000000aeff167219 */ /* 0x000fe40000011617 */
[----:B------:R-:W-:Y:S01]  /*4bc0*/  @P2 SHF.R.U32.HI R7, RZ, R69, R24 ;  /* 0x00000045ff072219 */ /* 0x000fe20000011618 */
[C---:B------:R-:W-:Y:S01]  /*4bd0*/  IMAD R2, R72.reuse, R3, RZ ;  /* 0x0000000348027224 */ /* 0x040fe200078e02ff */
[----:B------:R-:W-:Y:S02]  /*4be0*/  SEL R5, R75, R22, !P0 ;  /* 0x000000164b057207 */ /* 0x000fe40004000000 */
[----:B------:R-:W-:Y:S01]  /*4bf0*/  SEL R3, R77, R26, !P3 ;  /* 0x0000001a4d037207 */ /* 0x000fe20005800000 */
[----:B------:R-:W-:Y:S01]  /*4c00*/  IMAD R4, R72, R7, RZ ;  /* 0x0000000748047224 */ /* 0x000fe200078e02ff */
[C---:B------:R-:W-:Y:S01]  /*4c10*/  ISETP.GE.AND P0, PT, R5.reuse, R2, PT ;  /* 0x000000020500720c */ /* 0x040fe20003f06270 */
[----:B------:R-:W-:Y:S03]  /*4c20*/  IMAD.HI.U32 R6, R5, R68, RZ ;  /* 0x0000004405067227 */ /* 0x000fe600078e00ff */
[----:B------:R-:W-:Y:S01]  /*4c30*/  ISETP.GE.OR P0, PT, R3, R4, P0 ;  /* 0x000000040300720c */ /* 0x000fe20000706670 */
[----:B------:R-:W-:Y:S01]  /*4c40*/  IMAD.MOV R4, RZ, RZ, -R3 ;  /* 0x000000ffff047224 */ /* 0x000fe200078e0a03 */
[-C--:B------:R-:W-:Y:S03]  /*4c50*/  SHF.R.U32.HI R6, RZ, R69.reuse, R6 ;  /* 0x00000045ff067219 */ /* 0x080fe60000011606 */
[----:B------:R-:W-:Y:S01]  /*4c60*/  IMAD R77, R74, R4, R77 ;  /* 0x000000044a4d7224 */ /* 0x000fe200078e024d */
[----:B------:R-:W-:Y:S05]  /*4c70*/  SEL R15, R5, R6, !P2 ;  /* 0x00000006050f7207 */ /* 0x000fea0005000000 */
[----:B------:R-:W-:Y:S02]  /*4c80*/  IMAD.MOV R6, RZ, RZ, -R15 ;  /* 0x000000ffff067224 */ /* 0x000fe400078e0a0f */
[C---:B------:R-:W-:Y:S04]  /*4c90*/  @!P0 IMAD.HI.U32 R2, R3.reuse, R68, RZ ;  /* 0x0000004403028227 */ /* 0x040fe800078e00ff */
[----:B------:R-:W-:Y:S01]  /*4ca0*/  IMAD R6, R72, R6, R5 ;  /* 0x0000000648067224 */ /* 0x000fe200078e0205 */
[----:B------:R-:W-:Y:S04]  /*4cb0*/  @!P0 SHF.R.U32.HI R2, RZ, R69, R2 ;  /* 0x00000045ff028219 */ /* 0x000fe80000011602 */
[----:B------:R-:W-:Y:S02]  /*4cc0*/  @!P0 SEL R0, R3, R2, !P2 ;  /* 0x0000000203008207 */ /* 0x000fe40005000000 */
[----:B------:R-:W-:Y:S02]  /*4cd0*/  IADD3 R2, PT, PT, -R5, RZ, RZ ;  /* 0x000000ff05027210 */ /* 0x000fe40007ffe1ff */
[----:B------:R-:W-:Y:S01]  /*4ce0*/  @!P0 IADD3 R8, PT, PT, R15, -R0, RZ ;  /* 0x800000000f088210 */ /* 0x000fe20007ffe0ff */
[----:B------:R-:W-:Y:S02]  /*4cf0*/  @!P0 IMAD R0, R7, R6, R0 ;  /* 0x0000000607008224 */ /* 0x000fe400078e0200 */
[----:B------:R-:W-:Y:S02]  /*4d00*/  IMAD R75, R70, R2, R75 ;  /* 0x00000002464b7224 */ /* 0x000fe400078e024b */
[----:B------:R-:W-:Y:S02]  /*4d10*/  @!P0 IMAD R5, R8, R72, R3 ;  /* 0x0000004808058224 */ /* 0x000fe400078e0203 */
[----:B------:R-:W-:Y:S04]  /*4d20*/  @!P0 IMAD.MOV.U32 R3, RZ, RZ, R0 ;  /* 0x000000ffff038224 */ /* 0x000fe800078e0000 */
[----:B------:R-:W-:Y:S02]  /*4d30*/  IMAD R77, R3, R74, R77 ;  /* 0x0000004a034d7224 */ /* 0x000fe400078e024d */
[----:B------:R-:W-:Y:S07]  /*4d40*/  IMAD R75, R5, R70, R75 ;  /* 0x00000046054b7224 */ /* 0x000fee00078e024b */
.L_x_81:
[----:B-1----:R-:W-:Y:S01]  /*4d50*/  @!P1 ISETP.NE.AND P0, PT, R10, 0x1, PT ;  /* 0x000000010a00980c */ /* 0x002fe20003f05270 */
[----:B------:R-:W-:Y:S01]  /*4d60*/  @!P1 IMAD.HI.U32 R0, R77, R12, RZ ;  /* 0x0000000c4d009227 */ /* 0x000fe200078e00ff */
[----:B------:R-:W-:Y:S01]  /*4d70*/  @!P1 ISETP.NE.AND P2, PT, R9, 0x1, PT ;  /* 0x000000010900980c */ /* 0x000fe20003f45270 */
[----:B------:R-:W-:Y:S01]  /*4d80*/  ULOP3.LUT UP0, URZ, UR48, 0x1b0, URZ, 0xc0, !UPT ;  /* 0x000001b030ff7892 */ /* 0x000fe2000f80c0ff */
[----:B------:R-:W-:Y:S01]  /*4d90*/  R2UR UR42, R21 ;  /* 0x00000000152a72ca */ /* 0x000fe200000e0000 */
[----:B------:R-:W-:Y:S01]  /*4da0*/  @!P1 IMAD.HI.U32 R3, R75, R11, RZ ;  /* 0x0000000b4b039227 */ /* 0x000fe200078e00ff */
[----:B------:R-:W-:Y:S02]  /*4db0*/  @!P1 SHF.R.U32.HI R0, RZ, R13, R0 ;  /* 0x0000000dff009219 */ /* 0x000fe40000011600 */
[----:B------:R-:W-:Y:S01]  /*4dc0*/  R2UR UR41, R20 ;  /* 0x00000000142972ca */ /* 0x000fe200000e0000 */
[----:B------:R-:W-:Y:S01]  /*4dd0*/  VIADD R191, R191, 0x1 ;  /* 0x00000001bfbf7836 */ /* 0x000fe20000000000 */
[----:B------:R-:W-:Y:S02]  /*4de0*/  @!P1 SHF.R.U32.HI R2, RZ, R14, R3 ;  /* 0x0000000eff029219 */ /* 0x000fe40000011603 */
[----:B------:R-:W-:Y:S02]  /*4df0*/  @!P1 SEL R3, R77, R0, !P2 ;  /* 0x000000004d039207 */ /* 0x000fe40005000000 */
[----:B------:R-:W-:Y:S02]  /*4e00*/  @!P1 SEL R2, R75, R2, !P0 ;  /* 0x000000024b029207 */ /* 0x000fe40004000000 */
[----:B------:R-:W-:Y:S01]  /*4e10*/  @P4 SHF.R.U32.HI R179, RZ, 0x10, R17 ;  /* 0x00000010ffb34819 */ /* 0x000fe20000011611 */
[----:B------:R-:W-:Y:S02]  /*4e20*/  USHF.L.U32 UR42, UR42, 0x7, URZ ;  /* 0x000000072a2a7899 */ /* 0x000fe400080006ff */
[----:B------:R-:W-:Y:S02]  /*4e30*/  @!P1 IMAD.IADD R0, R2, 0x1, -R3 ;  /* 0x0000000102009824 */ /* 0x000fe400078e0a03 */
[----:B------:R-:W-:Y:S01]  /*4e40*/  @!P1 IMAD.IADD R2, R3, 0x1, -R2 ;  /* 0x0000000103029824 */ /* 0x000fe200078e0a02 */
[----:B------:R-:W-:Y:S01]  /*4e50*/  USHF.L.U32 UR41, UR41, 0x8, URZ ;  /* 0x0000000829297899 */ /* 0x000fe200080006ff */
[----:B------:R-:W-:Y:S02]  /*4e60*/  @!P1 IMAD R77, R0, R9, R77 ;  /* 0x00000009004d9224 */ /* 0x000fe400078e024d */
[----:B------:R-:W-:Y:S01]  /*4e70*/  @!P1 IMAD R75, R2, R10, R75 ;  /* 0x0000000a024b9224 */ /* 0x000fe200078e024b */
[----:B------:R-:W-:Y:S08]  /*4e80*/  BRA.U !UP0, `(.L_x_82) ;  /* 0x0000000108407547 */ /* 0x000ff0000b800000 */
[----:B------:R-:W1:Y:S01]  /*4e90*/  LDCU.64 UR8, c[0x4][0x88] ;  /* 0x01001100ff0877ac */ /* 0x000e620008000a00 */
[----:B------:R-:W-:Y:S01]  /*4ea0*/  MOV R3, 0x0 ;  /* 0x0000000000037802 */ /* 0x000fe20000000f00 */
[----:B------:R-:W-:Y:S02]  /*4eb0*/  HFMA2 R12, -RZ, RZ, 0, 5.9604644775390625e-08 ;  /* 0x00000001ff0c7431 */ /* 0x000fe400000001ff */
[----:B------:R-:W-:Y:S02]  /*4ec0*/  IMAD.MOV.U32 R8, RZ, RZ, 0x70 ;  /* 0x00000070ff087424 */ /* 0x000fe400078e00ff */
[----:B------:R-:W-:Y:S01]  /*4ed0*/  IMAD.MOV.U32 R13, RZ, RZ, RZ ;  /* 0x000000ffff0d7224 */ /* 0x000fe200078e00ff */
[----:B------:R-:W2:Y:S01]  /*4ee0*/  LDCU.64 UR6, c[0x4][0x90] ;  /* 0x01001200ff0677ac */ /* 0x000ea20008000a00 */
[----:B------:R-:W3:Y:S01]  /*4ef0*/  LDC.64 R2, c[0x4][R3] ;  /* 0x0100000003027b82 */ /* 0x000ee20000000a00 */
[----:B------:R-:W4:Y:S01]  /*4f00*/  LDCU.64 UR4, c[0x4][0x8] ;  /* 0x01000100ff0477ac */ /* 0x000f220008000a00 */
[----:B-1----:R-:W-:Y:S01]  /*4f10*/  MOV R5, UR9 ;  /* 0x0000000900057c02 */ /* 0x002fe20008000f00 */
[----:B------:R-:W-:Y:S01]  /*4f20*/  IMAD.U32 R4, RZ, RZ, UR8 ;  /* 0x00000008ff047e24 */ /* 0x000fe2000f8e00ff */
[----:B--2---:R-:W-:Y:S01]  /*4f30*/  MOV R7, UR7 ;  /* 0x0000000700077c02 */ /* 0x004fe20008000f00 */
[----:B------:R-:W-:Y:S01]  /*4f40*/  IMAD.U32 R6, RZ, RZ, UR6 ;  /* 0x00000006ff067e24 */ /* 0x000fe2000f8e00ff */
[----:B----4-:R-:W-:Y:S01]  /*4f50*/  MOV R11, UR5 ;  /* 0x00000005000b7c02 */ /* 0x010fe20008000f00 */
[----:B------:R-:W-:Y:S02]  /*4f60*/  IMAD.U32 R10, RZ, RZ, UR4 ;  /* 0x00000004ff0a7e24 */ /* 0x000fe4000f8e00ff */
[----:B------:R-:W-:Y:S07]  /*4f70*/  LEPC R20, `(.L_x_82) ;  /* 0x000000001014794e */ /* 0x000fee0000000000 */
[----:B---3-5:R-:W-:Y:S05]  /*4f80*/  CALL.ABS.NOINC R2 ;  /* 0x0000000002007343 */ /* 0x028fea0003c00000 */
.L_x_82:
[----:B------:R-:W-:Y:S01]  /*4f90*/  LOP3.LUT P0, RZ, R188, 0x1b0, RZ, 0xc0, !PT ;  /* 0x000001b0bcff7812 */ /* 0x000fe2000780c0ff */
[----:B------:R-:W-:Y:S11]  /*4fa0*/  BSSY.RECONVERGENT B6, `(.L_x_83) ;  /* 0x0000013000067945 */ /* 0x000ff60003800200 */
[----:B------:R-:W-:Y:S01]  /*4fb0*/  @!UPT UIADD3 URZ, UPT, UPT, URZ, URZ, URZ ;  /* 0x000000fffffff290 */ /* 0x000fe2000fffe0ff */
[----:B------:R-:W-:Y:S05]  /*4fc0*/  @!P0 BRA `(.L_x_84) ;  /* 0x0000000000408947 */ /* 0x000fea0003800000 */
        /* <DEDUP_REMOVED lines=16> */
.L_x_84:
[----:B------:R-:W-:Y:S05]  /*50d0*/  BSYNC.RECONVERGENT B6 ;  /* 0x0000000000067941 */ /* 0x000fea0003800200 */
.L_x_83:
[----:B------:R-:W-:Y:S01]  /*50e0*/  ISETP.NE.U32.AND P4, PT, R166, RZ, PT ;  /* 0x000000ffa600720c */ /* 0x000fe20003f85070 */
[----:B------:R-:W-:Y:S01]  /*50f0*/  UISETP.NE.AND UP2, UPT, UR50, URZ, UPT ;  /* 0x000000ff3200728c */ /* 0x000fe2000bf45270 */
[----:B------:R-:W-:Y:S01]  /*5100*/  ISETP.NE.U32.AND P2, PT, RZ, UR38, PT ;  /* 0x00000026ff007c0c */ /* 0x000fe2000bf45070 */
[----:B------:R-:W-:Y:S01]  /*5110*/  UISETP.NE.U32.AND UP1, UPT, UR44, URZ, UPT ;  /* 0x000000ff2c00728c */ /* 0x000fe2000bf25070 */
[----:B------:R-:W-:Y:S01]  /*5120*/  ISETP.NE.AND.EX P4, PT, R167, RZ, PT, P4 ;  /* 0x000000ffa700720c */ /* 0x000fe20003f85340 */
[----:B------:R-:W-:Y:S01]  /*5130*/  UPLOP3.LUT UP0, UPT, UPT, UPT, UPT, 0x40, 0x4 ;  /* 0x000000000004789c */ /* 0x000fe20003f0e870 */
[----:B------:R-:W-:Y:S01]  /*5140*/  ISETP.NE.AND.EX P2, PT, RZ, UR39, PT, P2 ;  /* 0x00000027ff007c0c */ /* 0x000fe2000bf45320 */
[----:B------:R-:W-:Y:S01]  /*5150*/  UISETP.NE.AND.EX UP1, UPT, UR45, URZ, UPT, UP1 ;  /* 0x000000ff2d00728c */ /* 0x000fe2000bf25310 */
[----:B------:R-:W-:Y:S04]  /*5160*/  PLOP3.LUT P1, PT, PT, PT, UP2, 0x80, 0x8 ;  /* 0x000000000008781c */ /* 0x000fe80003f2f028 */
[----:B------:R-:W-:Y:S06]  /*5170*/  @UP2 UPLOP3.LUT UP0, UPT, UPT, UPT, UP1, 0x80, 0x8 ;  /* 0x000000000008289c */ /* 0x000fec0003f0f010 */
[----:B------:R-:W-:Y:S01]  /*5180*/  PLOP3.LUT P0, PT, PT, PT, UP0, 0x80, 0x8 ;  /* 0x000000000008781c */ /* 0x000fe20003f0f008 */
[----:B------:R-:W-:Y:S01]  /*5190*/  @!UPT UIADD3 URZ, UPT, UPT, URZ, URZ, URZ ;  /* 0x000000fffffff290 */ /* 0x000fe2000fffe0ff */
[----:B------:R-:W-:Y:S11]  /*51a0*/  BRA.U !UP1, `(.L_x_85) ;  /* 0x0000000109387547 */ /* 0x000ff6000b800000 */
[----:B------:R-:W-:Y:S01]  /*51b0*/  UISETP.NE.U32.AND UP0, UPT, UR38, URZ, UPT ;  /* 0x000000ff2600728c */ /* 0x000fe2000bf05070 */
[----:B------:R-:W-:Y:S02]  /*51c0*/  HFMA2 R0, -RZ, RZ, 0, 5.9604644775390625e-08 ;  /* 0x00000001ff007431 */ /* 0x000fe400000001ff */
[----:B------:R-:W-:Y:S01]  /*51d0*/  IMAD.MOV.U32 R171, RZ, RZ, 0x1 ;  /* 0x00000001ffab7424 */ /* 0x000fe200078e00ff */
[----:B------:R-:W-:Y:S06]  /*51e0*/  UISETP.NE.AND.EX UP0, UPT, UR39, URZ, UPT, UP0 ;  /* 0x000000ff2700728c */ /* 0x000fec000bf05300 */
[----:B------:R-:W-:Y:S05]  /*51f0*/  PLOP3.LUT P3, PT, PT, PT, UP0, 0x80, 0x8 ;  /* 0x000000000008781c */ /* 0x000fea0003f6f008 */
[----:B------:R-:W1:Y:S01]  /*5200*/  @UP0 LDCU.64 UR6, c[0x0][0x888] ;  /* 0x00011100ff0607ac */ /* 0x000e620008000a00 */
[----:B------:R-:W-:Y:S07]  /*5210*/  @UP0 UIMAD UR4, UR36, UR44, URZ ;  /* 0x0000002c240402a4 */ /* 0x000fee000f8e02ff */
[----:B------:R-:W-:Y:S01]  /*5220*/  @!P3 PRMT R171, R0, 0x7610, R171 ;  /* 0x0000761000abb816 */ /* 0x000fe200000000ab */
[----:B-1----:R-:W-:Y:S03]  /*5230*/  @UP0 UIMAD.WIDE UR6, UR4, 0x4, UR6 ;  /* 0x00000004040608a5 */ /* 0x002fe6000f8e0206 */
[----:B------:R-:W1:Y:S03]  /*5240*/  @!UP0 LDCU UR4, c[0x0][0x880] ;  /* 0x00011000ff0487ac */ /* 0x000e660008000800 */
[----:B------:R-:W-:Y:S01]  /*5250*/  IMAD.U32 R2, RZ, RZ, UR6 ;  /* 0x00000006ff027e24 */ /* 0x000fe2000f8e00ff */
[----:B------:R-:W-:Y:S05]  /*5260*/  MOV R3, UR7 ;  /* 0x0000000700037c02 */ /* 0x000fea0008000f00 */
[----:B-----5:R2:W5:Y:S02]  /*5270*/  @P3 LDG.E R81, desc[UR46][R2.64] ;  /* 0x0000002e02513981 */ /* 0x020564000c1e1900 */
[----:B-12---:R-:W-:Y:S02]  /*5280*/  @!P3 IMAD.U32 R81, RZ, RZ, UR4 ;  /* 0x00000004ff51be24 */ /* 0x006fe4000f8e00ff */
.L_x_85:
[----:B------:R-:W-:Y:S05]  /*5290*/  @!P4 BRA `(.L_x_86) ;  /* 0x000000000020c947 */ /* 0x000fea0003800000 */
[----:B------:R-:W-:Y:S04]  /*52a0*/  ISETP.NE.U32.AND P3, PT, R164, RZ, PT ;  /* 0x000000ffa400720c */ /* 0x000fe80003f65070 */
[----:B------:R-:W-:Y:S11]  /*52b0*/  ISETP.NE.AND.EX P3, PT, R165, RZ, PT, P3 ;  /* 0x000000ffa500720c */ /* 0x000ff60003f65330 */
[----:B------:R-:W-:Y:S02]  /*52c0*/  @!UPT UIADD3 URZ, UPT, UPT, URZ, URZ, URZ ;  /* 0x000000fffffff290 */ /* 0x000fe4000fffe0ff */
[----:B------:R-:W1:Y:S01]  /*52d0*/  @P3 LDC.64 R2, c[0x0][0x8a8] ;  /* 0x00022a00ff023b82 */ /* 0x000e620000000a00 */
[----:B------:R-:W-:Y:S04]  /*52e0*/  @P3 IMAD R0, R166, UR36, RZ ;  /* 0x00000024a6003c24 */ /* 0x000fe8000f8e02ff */
[----:B-1----:R-:W-:Y:S05]  /*52f0*/  @P3 IMAD.WIDE R2, R0, 0x4, R2 ;  /* 0x0000000400023825 */ /* 0x002fea00078e0202 */
[----:B-----5:R1:W5:Y:S02]  /*5300*/  @P3 LDG.E R78, desc[UR46][R2.64] ;  /* 0x0000002e024e3981 */ /* 0x020364000c1e1900 */
[----:B-1----:R-:W2:Y:S02]  /*5310*/  @!P3 LDC R78, c[0x0][0x8a0] ;  /* 0x00022800ff4ebb82 */ /* 0x002ea40000000800 */
.L_x_86:
[----:B-----5:R-:W-:Y:S01]  /*5320*/  FSETP.NEU.AND P4, PT, R81, RZ, PT ;  /* 0x000000ff5100720b */ /* 0x020fe20003f8d000 */
[----:B------:R-:W-:Y:S01]  /*5330*/  BSSY B1, `(.L_x_87) ;  /* 0x0000047000017945 */ /* 0x000fe20003800000 */
[----:B------:R-:W-:Y:S01]  /*5340*/  SEL R5, RZ, 0xffffffff, P2 ;  /* 0xffffffffff057807 */ /* 0x000fe20001000000 */
[----:B------:R-:W-:Y:S01]  /*5350*/  IMAD.MOV.U32 R196, RZ, RZ, 0x1 ;  /* 0x00000001ffc47424 */ /* 0x000fe200078e00ff */
[----:B------:R-:W-:Y:S01]  /*5360*/  LOP3.LUT P3, RZ, R171, 0xff, RZ, 0xc0, !PT ;  /* 0x000000ffabff7812 */ /* 0x000fe2000786c0ff */
[C---:B------:R-:W-:Y:S01]  /*5370*/  IMAD R80, R76.reuse, 0x100, R79 ;  /* 0x000001004c507824 */ /* 0x040fe200078e024f */
[----:B------:R-:W-:Y:S02]  /*5380*/  @P1 SEL R0, RZ, 0xffffffff, P4 ;  /* 0xffffffffff001807 */ /* 0x000fe40002000000 */
[----:B------:R-:W-:Y:S02]  /*5390*/  CS2R R162, SRZ ;  /* 0x0000000000a27805 */ /* 0x000fe4000001ff00 */
[----:B------:R-:W-:Y:S02]  /*53a0*/  LEA R3, R181, UR49, 0x3 ;  /* 0x00000031b5037c11 */ /* 0x000fe4000f8e18ff */
[----:B------:R-:W-:Y:S02]  /*53b0*/  CS2R R160, SRZ ;  /* 0x0000000000a07805 */ /* 0x000fe4000001ff00 */
[----:B------:R-:W-:Y:S02]  /*53c0*/  @P0 SEL R0, R5, R0, !P3 ;  /* 0x0000000005000207 */ /* 0x000fe40005800000 */
[----:B------:R-:W-:Y:S02]  /*53d0*/  CS2R R158, SRZ ;  /* 0x00000000009e7805 */ /* 0x000fe4000001ff00 */
[----:B------:R-:W-:Y:S02]  /*53e0*/  LEA R193, R76, UR49, 0x3 ;  /* 0x000000314cc17c11 */ /* 0x000fe4000f8e18ff */
[----:B------:R-:W-:Y:S02]  /*53f0*/  CS2R R156, SRZ ;  /* 0x00000000009c7805 */ /* 0x000fe4000001ff00 */
[----:B------:R-:W-:Y:S02]  /*5400*/  @P1 LOP3.LUT R0, R0, 0x1, RZ, 0xc0, !PT ;  /* 0x0000000100001812 */ /* 0x000fe400078ec0ff */
[----:B------:R-:W-:Y:S02]  /*5410*/  CS2R R154, SRZ ;  /* 0x00000000009a7805 */ /* 0x000fe4000001ff00 */
[----:B------:R-:W-:Y:S02]  /*5420*/  SHF.L.U32 R2, R183, 0x1f, RZ ;  /* 0x0000001fb7027819 */ /* 0x000fe400000006ff */
[----:B------:R-:W-:Y:S02]  /*5430*/  CS2R R152, SRZ ;  /* 0x0000000000987805 */ /* 0x000fe4000001ff00 */
[----:B------:R-:W-:Y:S02]  /*5440*/  ISETP.NE.U32.OR P6, PT, R0, 0x1, !P1 ;  /* 0x000000010000780c */ /* 0x000fe40004fc5470 */
[----:B------:R-:W-:Y:S02]  /*5450*/  CS2R R150, SRZ ;  /* 0x0000000000967805 */ /* 0x000fe4000001ff00 */
[----:B------:R-:W-:Y:S02]  /*5460*/  PLOP3.LUT P2, PT, PT, PT, UP1, 0x80, 0x8 ;  /* 0x000000000008781c */ /* 0x000fe40003f4f018 */
[----:B------:R-:W-:Y:S02]  /*5470*/  CS2R R148, SRZ ;  /* 0x0000000000947805 */ /* 0x000fe4000001ff00 */
[----:B------:R-:W-:Y:S02]  /*5480*/  SEL R0, RZ, 0xffffffff, P4 ;  /* 0xffffffffff007807 */ /* 0x000fe40002000000 */
[----:B------:R-:W-:Y:S03]  /*5490*/  P2R R198, PR, RZ, 0x40 ;  /* 0x00000040ffc67803 */ /* 0x000fe60000000000 */
[----:B------:R-:W-:Y:S04]  /*54a0*/  @P6 SHF.L.U32 R4, R180, 0x1f, RZ ;  /* 0x0000001fb4046819 */ /* 0x000fe800000006ff */
[----:B------:R-:W-:Y:S01]  /*54b0*/  @P2 SEL R0, R5, R0, !P3 ;  /* 0x0000000005002207 */ /* 0x000fe20005800000 */
[----:B------:R-:W1:Y:S03]  /*54c0*/  @P6 SYNCS.PHASECHK.TRANS64.TRYWAIT P1, [R3+URZ+0x30], R4 ;  /* 0x00003004030065a7 */ /* 0x000e6600080211ff */
[----:B------:R-:W-:Y:S04]  /*54d0*/  LOP3.LUT R0, R0, 0x1, RZ, 0xc0, !PT ;  /* 0x0000000100007812 */ /* 0x000fe800078ec0ff */
[----:B------:R-:W-:Y:S04]  /*54e0*/  ISETP.NE.U32.AND P5, PT, R0, 0x1, PT ;  /* 0x000000010000780c */ /* 0x000fe80003fa5070 */
[----:B------:R-:W-:Y:S01]  /*54f0*/  P2R R197, PR, RZ, 0x20 ;  /* 0x00000020ffc57803 */ /* 0x000fe20000000000 */
[----:B------:R3:W4:Y:S01]  /*5500*/  SYNCS.PHASECHK.TRANS64.TRYWAIT P0, [R193+URZ+0xa0], R2 ;  /* 0x0000a002c10075a7 */ /* 0x00072200080011ff */
[----:B-1----:R-:W-:Y:S01]  /*5510*/  @P6 SEL R196, RZ, 0x1, !P1 ;  /* 0x00000001ffc46807 */ /* 0x002fe20004800000 */
[----:B---3--:R-:W-:Y:S06]  /*5520*/  @!P6 BRA `(.L_x_88) ;  /* 0x00000000009ce947 */ /* 0x008fec0003800000 */
[----:B------:R-:W-:Y:S01]  /*5530*/  @P5 IMAD R6, R181, 0x2000, R186 ;  /* 0x00002000b5065824 */ /* 0x000fe200078e02ba */
[----:B------:R-:W-:Y:S01]  /*5540*/  ISETP.NE.AND P1, PT, R196, RZ, PT ;  /* 0x000000ffc400720c */ /* 0x000fe20003f25270 */
[----:B------:R-:W-:Y:S01]  /*5550*/  BSSY B0, `(.L_x_89) ;  /* 0x0000010000007945 */ /* 0x000fe20003800000 */
[----:B------:R-:W-:Y:S01]  /*5560*/  CS2R R150, SRZ ;  /* 0x0000000000967805 */ /* 0x000fe2000001ff00 */
[--C-:B------:R-:W-:Y:S01]  /*5570*/  @P5 IMAD R7, R187, -0x10, R6.reuse ;  /* 0xfffffff0bb075824 */ /* 0x100fe200078e0206 */
[----:B------:R-:W-:Y:S01]  /*5580*/  CS2R R148, SRZ ;  /* 0x0000000000947805 */ /* 0x000fe2000001ff00 */
[----:B------:R-:W-:Y:S01]  /*5590*/  @P5 IMAD R5, R185, -0x10, R6 ;  /* 0xfffffff0b9055824 */ /* 0x000fe200078e0206 */
[----:B------:R-:W-:Y:S01]  /*55a0*/  CS2R R158, SRZ ;  /* 0x00000000009e7805 */ /* 0x000fe2000001ff00 */
[----:B------:R-:W-:Y:S01]  /*55b0*/  @P5 IMAD R4, R184, 0x10, R7 ;  /* 0x00000010b8045824 */ /* 0x000fe200078e0207 */
[----:B------:R-:W-:Y:S02]  /*55c0*/  CS2R R156, SRZ ;  /* 0x00000000009c7805 */ /* 0x000fe4000001ff00 */
[----:B------:R-:W-:Y:S02]  /*55d0*/  CS2R R154, SRZ ;  /* 0x00000000009a7805 */ /* 0x000fe4000001ff00 */
[----:B------:R-:W-:Y:S02]  /*55e0*/  CS2R R152, SRZ ;  /* 0x0000000000987805 */ /* 0x000fe4000001ff00 */
[----:B------:R-:W-:Y:S02]  /*55f0*/  CS2R R162, SRZ ;  /* 0x0000000000a27805 */ /* 0x000fe4000001ff00 */
[----:B------:R-:W-:Y:S01]  /*5600*/  CS2R R160, SRZ ;  /* 0x0000000000a07805 */ /* 0x000fe2000001ff00 */
[----:B------:R-:W-:Y:S06]  /*5610*/  @P1 BRA `(.L_x_90) ;  /* 0x00000000000c1947 */ /* 0x000fec0003800000 */
[----:B------:R-:W-:Y:S04]  /*5620*/  SHF.L.U32 R0, R180, 0x1f, RZ ;  /* 0x0000001fb4007819 */ /* 0x000fe800000006ff */
[----:B------:R-:W1:Y:S02]  /*5630*/  SYNCS.PHASECHK.TRANS64.TRYWAIT P1, [R3+URZ+0x30], R0 ;  /* 0x00003000030075a7 */ /* 0x000e6400080211ff */
[----:B-1----:R-:W-:Y:S05]  /*5640*/  @!P1 BRA `(.L_x_91) ;  /* 0x00000060001c9947 */ /* 0x002fea0003800000 */
.L_x_90:
[----:B------:R-:W-:Y:S05]  /*5650*/  BSYNC B0 ;  /* 0x0000000000007941 */ /* 0x000fea0003800000 */
.L_x_89:
[----:B------:R-:W-:Y:S01]  /*5660*/  ISETP.NE.AND P1, PT, R197, RZ, PT ;  /* 0x000000ffc500720c */ /* 0x000fe20003f25270 */
[----:B-1----:R-:W-:Y:S02]  /*5670*/  VIADD R3, R3, 0x50 ;  /* 0x0000005003037836 */ /* 0x002fe40000000000 */
[----:B------:R-:W-:Y:S02]  /*5680*/  IMAD.U32 R0, RZ, RZ, UR37 ;  /* 0x00000025ff007e24 */ /* 0x000fe4000f8e00ff */
[----:B------:R-:W-:Y:S03]  /*5690*/  VIADD R181, R181, 0x1 ;  /* 0x00000001b5b57836 */ /* 0x000fe60000000000 */
[----:B------:R-:W-:Y:S05]  /*56a0*/  PRMT R0, R0, 0x654, R3 ;  /* 0x0000065400007816 */ /* 0x000fea0000000003 */
[----:B------:R1:W3:Y:S04]  /*56b0*/  @P1 LDS.128 R148, [R6] ;  /* 0x0000000006941984 */ /* 0x0002e80000000c00 */
[----:B------:R1:W1:Y:S04]  /*56c0*/  @P1 LDS.128 R156, [R5+0x20] ;  /* 0x00002000059c1984 */ /* 0x0002680000000c00 */
[----:B------:R1:W1:Y:S04]  /*56d0*/  @P1 LDS.128 R152, [R7+0x10] ;  /* 0x0000100007981984 */ /* 0x0002680000000c00 */
[----:B------:R1:W1:Y:S01]  /*56e0*/  @P1 LDS.128 R160, [R4+0x10] ;  /* 0x0000100004a01984 */ /* 0x0002620000000c00 */
[C---:B------:R-:W-:Y:S01]  /*56f0*/  ISETP.NE.AND P1, PT, R181.reuse, 0x4, PT ;  /* 0x00000004b500780c */ /* 0x040fe20003f25270 */
[----:B------:R-:W-:Y:S01]  /*5700*/  @!PT LDS RZ, [RZ] ;  /* 0x00000000fffff984 */ /* 0x000fe20000000800 */
[----:B------:R-:W-:Y:S01]  /*5710*/  @!PT LDS RZ, [RZ] ;  /* 0x00000000fffff984 */ /* 0x000fe20000000800 */
[----:B------:R-:W-:Y:S01]  /*5720*/  @!PT LDS RZ, [RZ] ;  /* 0x00000000fffff984 */ /* 0x000fe20000000800 */
[----:B------:R-:W-:Y:S01]  /*5730*/  @!PT LDS RZ, [RZ] ;  /* 0x00000000fffff984 */ /* 0x000fe20000000800 */
[----:B------:R5:W-:Y:S06]  /*5740*/  MEMBAR.ALL.CTA ;  /* 0x0000000000007992 */ /* 0x000bec0000008000 */
[----:B-----5:R-:W5:Y:S01]  /*5750*/  FENCE.VIEW.ASYNC.S ;  /* 0x00000000000073c6 */ /* 0x020f620000000000 */
[----:B------:R-:W-:Y:S02]  /*5760*/  SEL R3, RZ, 0x1, P1 ;  /* 0x00000001ff037807 */ /* 0x000fe40000800000 */
[----:B------:R-:W-:Y:S02]  /*5770*/  SEL R181, R181, RZ, P1 ;  /* 0x000000ffb5b57207 */ /* 0x000fe40000800000 */
[----:B------:R-:W-:Y:S01]  /*5780*/  LOP3.LUT R180, R180, R3, RZ, 0x3c, !PT ;  /* 0x00000003b4b47212 */ /* 0x000fe200078e3cff */
[----:B-----5:R1:W-:Y:S06]  /*5790*/  SYNCS.ARRIVE.TRANS64.RED.A1T0 RZ, [R0+URZ], RZ ;  /* 0x000000ff00ff79a7 */ /* 0x0203ec00081004ff */
.L_x_88:
[----:B------:R-:W-:Y:S05]  /*57a0*/  BSYNC B1 ;  /* 0x0000000000017941 */ /* 0x000fea0003800000 */
.L_x_87:
[----:B-1----:R-:W-:Y:S04]  /*57b0*/  SHF.R.U32.HI R0, RZ, 0x15, R80 ;  /* 0x00000015ff007819 */ /* 0x002fe80000011650 */
[----:B------:R-:W-:Y:S01]  /*57c0*/  LOP3.LUT P1, RZ, R0, 0x3, R173, 0x48, !PT ;  /* 0x0000000300ff7812 */ /* 0x000fe200078248ad */
[----:B------:R-:W-:Y:S01]  /*57d0*/  @!UPT UIADD3 URZ, UPT, UPT, URZ, URZ, URZ ;  /* 0x000000fffffff290 */ /* 0x000fe2000fffe0ff */
[----:B----4-:R-:W-:Y:S11]  /*57e0*/  @P0 BRA `(.L_x_92) ;  /* 0x0000000000080947 */ /* 0x010ff60003800000 */
[----:B------:R-:W1:Y:S02]  /*57f0*/  SYNCS.PHASECHK.TRANS64.TRYWAIT P0, [R193+URZ+0xa0], R2 ;  /* 0x0000a002c10075a7 */ /* 0x000e6400080011ff */
[----:B-1----:R-:W-:Y:S05]  /*5800*/  @!P0 BRA `(.L_x_93) ;  /* 0x0000005c00c08947 */ /* 0x002fea0003800000 */
.L_x_92:
[----:B------:R-:W-:Y:S04]  /*5810*/  BSSY.RECONVERGENT B6, `(.L_x_94) ;  /* 0x0000012000067945 */ /* 0x000fe80003800200 */
[----:B------:R-:W-:Y:S05]  /*5820*/  @!P1 BRA `(.L_x_95) ;  /* 0x0000000000409947 */ /* 0x000fea0003800000 */
[----:B------:R-:W4:Y:S01]  /*5830*/  LDCU.64 UR8, c[0x4][0x78] ;  /* 0x01000f00ff0877ac */ /* 0x000f220008000a00 */
[----:B------:R-:W-:Y:S01]  /*5840*/  MOV R3, 0x0 ;  /* 0x0000000000037802 */ /* 0x000fe20000000f00 */
[----:B------:R-:W-:Y:S02]  /*5850*/  HFMA2 R12, -RZ, RZ, 0, 5.9604644775390625e-08 ;  /* 0x00000001ff0c7431 */ /* 0x000fe400000001ff */
[----:B------:R-:W-:Y:S02]  /*5860*/  IMAD.MOV.U32 R8, RZ, RZ, 0x192 ;  /* 0x00000192ff087424 */ /* 0x000fe400078e00ff */
[----:B------:R-:W-:Y:S01]  /*5870*/  IMAD.MOV.U32 R13, RZ, RZ, RZ ;  /* 0x000000ffff0d7224 */ /* 0x000fe200078e00ff */
[----:B------:R-:W5:Y:S01]  /*5880*/  LDCU.64 UR6, c[0x4][0x80] ;  /* 0x01001000ff0677ac */ /* 0x000f620008000a00 */
[----:B-1----:R-:W1:Y:S01]  /*5890*/  LDC.64 R2, c[0x4][R3] ;  /* 0x0100000003027b82 */ /* 0x002e620000000a00 */
[----:B------:R-:W2:Y:S01]  /*58a0*/  LDCU.64 UR4, c[0x4][0x18] ;  /* 0x01000300ff0477ac */ /* 0x000ea20008000a00 */
[----:B----4-:R-:W-:Y:S01]  /*58b0*/  MOV R5, UR9 ;  /* 0x0000000900057c02 */ /* 0x010fe20008000f00 */
[----:B------:R-:W-:Y:S01]  /*58c0*/  IMAD.U32 R4, RZ, RZ, UR8 ;  /* 0x00000008ff047e24 */ /* 0x000fe2000f8e00ff */
[----:B-----5:R-:W-:Y:S01]  /*58d0*/  MOV R7, UR7 ;  /* 0x0000000700077c02 */ /* 0x020fe20008000f00 */
[----:B------:R-:W-:Y:S01]  /*58e0*/  IMAD.U32 R6, RZ, RZ, UR6 ;  /* 0x00000006ff067e24 */ /* 0x000fe2000f8e00ff */
[----:B--2---:R-:W-:Y:S01]  /*58f0*/  MOV R11, UR5 ;  /* 0x00000005000b7c02 */ /* 0x004fe20008000f00 */
[----:B------:R-:W-:Y:S02]  /*5900*/  IMAD.U32 R10, RZ, RZ, UR4 ;  /* 0x00000004ff0a7e24 */ /* 0x000fe4000f8e00ff */
[----:B------:R-:W-:Y:S07]  /*5910*/  LEPC R20, `(.L_x_95) ;  /* 0x000000001014794e */ /* 0x000fee0000000000 */
[----:B-1-3--:R-:W-:Y:S05]  /*5920*/  CALL.ABS.NOINC R2 ;  /* 0x0000000002007343 */ /* 0x00afea0003c00000 */
.L_x_95:
[----:B------:R-:W-:Y:S05]  /*5930*/  BSYNC.RECONVERGENT B6 ;  /* 0x0000000000067941 */ /* 0x000fea0003800200 */
.L_x_94:
[-C--:B---3--:R-:W-:Y:S01]  /*5940*/  F2FP.F16.E5M2.UNPACK_B R83, R148.reuse ;  /* 0x00000094ff53723e */ /* 0x088fe200020004ff */
[----:B------:R-:W-:Y:S05]  /*5950*/  WARPSYNC.ALL ;  /* 0x0000000000007948 */ /* 0x000fea0003800000 */
[----:B------:R-:W-:Y:S01]  /*5960*/  R2UR UR4, R80 ;  /* 0x00000000500472ca */ /* 0x000fe200000e0000 */
[--C-:B------:R-:W-:Y:S01]  /*5970*/  HADD2.F32 R82, -RZ, R83.reuse.H0_H0 ;  /* 0x20000053ff527230 */ /* 0x100fe20000004100 */
[----:B------:R-:W-:Y:S01]  /*5980*/  F2FP.F16.E5M2.UNPACK_B R85, R148.H1 ;  /* 0x00000094ff55723e */ /* 0x000fe200030004ff */
[----:B------:R-:W-:Y:S01]  /*5990*/  HADD2.F32 R83, -RZ, R83.H1_H1 ;  /* 0x30000053ff537230 */ /* 0x000fe20000004100 */
[-C--:B------:R-:W-:Y:S01]  /*59a0*/  F2FP.F16.E5M2.UNPACK_B R87, R149.reuse ;  /* 0x00000095ff57723e */ /* 0x080fe200020004ff */
[----:B------:R-:W-:Y:S01]  /*59b0*/  BSSY.RECONVERGENT B0, `(.L_x_96) ;  /* 0x000011d000007945 */ /* 0x000fe20003800200 */
[----:B------:R-:W-:Y:S01]  /*59c0*/  F2FP.F16.E5M2.UNPACK_B R89, R149.H1 ;  /* 0x00000095ff59723e */ /* 0x000fe200030004ff */
[----:B------:R-:W-:Y:S01]  /*59d0*/  HADD2.F32 R84, -RZ, R85.H0_H0 ;  /* 0x20000055ff547230 */ /* 0x000fe20000004100 */
[-C--:B------:R-:W-:Y:S01]  /*59e0*/  F2FP.F16.E5M2.UNPACK_B R91, R150.reuse ;  /* 0x00000096ff5b723e */ /* 0x080fe200020004ff */
[----:B------:R-:W-:Y:S01]  /*59f0*/  HADD2.F32 R88, -RZ, R87.H1_H1 ;  /* 0x30000057ff587230 */ /* 0x000fe20000004100 */
[----:B------:R-:W-:Y:S01]  /*5a00*/  F2FP.F16.E5M2.UNPACK_B R93, R150.H1 ;  /* 0x00000096ff5d723e */ /* 0x000fe200030004ff */
[----:B------:R-:W-:Y:S01]  /*5a10*/  HADD2.F32 R86, -RZ, R85.H1_H1 ;  /* 0x30000055ff567230 */ /* 0x000fe20000004100 */
[-C--:B------:R-:W-:Y:S01]  /*5a20*/  F2FP.F16.E5M2.UNPACK_B R95, R151.reuse ;  /* 0x00000097ff5f723e */ /* 0x080fe200020004ff */
[----:B------:R-:W2:Y:S01]  /*5a30*/  LDTM.x64 R4, tmem[UR4] ;  /* 0x00000004000479ee */ /* 0x000ea20008340000 */
[----:B------:R-:W-:Y:S01]  /*5a40*/  F2FP.F16.E5M2.UNPACK_B R97, R151.H1 ;  /* 0x00000097ff61723e */ /* 0x000fe200030004ff */
[----:B------:R-:W-:Y:S01]  /*5a50*/  HADD2.F32 R85, -RZ, R87.H0_H0 ;  /* 0x20000057ff557230 */ /* 0x000fe20000004100 */
[-C--:B------:R-:W-:Y:S01]  /*5a60*/  F2FP.F16.E5M2.UNPACK_B R99, R152.reuse ;  /* 0x00000098ff63723e */ /* 0x080fe200020004ff */
[----:B------:R-:W-:Y:S01]  /*5a70*/  HADD2.F32 R87, -RZ, R89.H0_H0 ;  /* 0x20000059ff577230 */ /* 0x000fe20000004100 */
[----:B------:R-:W-:Y:S01]  /*5a80*/  F2FP.F16.E5M2.UNPACK_B R101, R152.H1 ;  /* 0x00000098ff65723e */ /* 0x000fe200030004ff */
[----:B------:R-:W-:Y:S01]  /*5a90*/  HADD2.F32 R92, -RZ, R91.H1_H1 ;  /* 0x3000005bff5c7230 */ /* 0x000fe20000004100 */
[----:B------:R-:W-:Y:S01]  /*5aa0*/  SHF.L.U32 R199, R176, 0x4, RZ ;  /* 0x00000004b0c77819 */ /* 0x000fe200000006ff */
[----:B------:R-:W-:Y:S01]  /*5ab0*/  HADD2.F32 R96, -RZ, R95.H1_H1 ;  /* 0x3000005fff607230 */ /* 0x000fe20000004100 */
[----:B------:R-:W-:Y:S01]  /*5ac0*/  SHF.L.U32 R207, R175, 0x4, RZ ;  /* 0x00000004afcf7819 */ /* 0x000fe200000006ff */
[----:B------:R-:W-:Y:S01]  /*5ad0*/  HADD2.F32 R100, -RZ, R99.H1_H1 ;  /* 0x30000063ff647230 */ /* 0x000fe20000004100 */
[----:B------:R-:W-:Y:S01]  /*5ae0*/  IADD3 R192, PT, PT, R186, R199, RZ ;  /* 0x000000c7bac07210 */ /* 0x000fe20007ffe0ff */
[----:B------:R-:W-:Y:S01]  /*5af0*/  HADD2.F32 R90, -RZ, R89.H1_H1 ;  /* 0x30000059ff5a7230 */ /* 0x000fe20000004100 */
[----:B------:R-:W-:Y:S01]  /*5b00*/  SHF.L.U32 R205, R184, 0x4, RZ ;  /* 0x00000004b8cd7819 */ /* 0x000fe200000006ff */
[----:B------:R-:W-:Y:S01]  /*5b10*/  HADD2.F32 R89, -RZ, R91.H0_H0 ;  /* 0x2000005bff597230 */ /* 0x000fe20000004100 */
[-C--:B------:R-:W-:Y:S01]  /*5b20*/  F2FP.F16.E5M2.UNPACK_B R103, R153.reuse ;  /* 0x00000099ff67723e */ /* 0x080fe200020004ff */
[--C-:B------:R-:W-:Y:S01]  /*5b30*/  HADD2.F32 R91, -RZ, R93.reuse.H0_H0 ;  /* 0x2000005dff5b7230 */ /* 0x100fe20000004100 */
[----:B------:R-:W-:Y:S01]  /*5b40*/  IADD3 R194, PT, PT, R205, R192, RZ ;  /* 0x000000c0cdc27210 */ /* 0x000fe20007ffe0ff */
[----:B------:R-:W-:Y:S01]  /*5b50*/  HADD2.F32 R94, -RZ, R93.H1_H1 ;  /* 0x3000005dff5e7230 */ /* 0x000fe20000004100 */
[----:B------:R-:W-:Y:S01]  /*5b60*/  F2FP.F16.E5M2.UNPACK_B R105, R153.H1 ;  /* 0x00000099ff69723e */ /* 0x000fe200030004ff */
[----:B------:R-:W-:Y:S01]  /*5b70*/  HADD2.F32 R93, -RZ, R95.H0_H0 ;  /* 0x2000005fff5d7230 */ /* 0x000fe20000004100 */
[-C--:B------:R-:W-:Y:S01]  /*5b80*/  F2FP.F16.E5M2.UNPACK_B R107, R154.reuse ;  /* 0x0000009aff6b723e */ /* 0x080fe200020004ff */
[----:B------:R-:W-:Y:S01]  /*5b90*/  HADD2.F32 R104, -RZ, R103.H1_H1 ;  /* 0x30000067ff687230 */ /* 0x000fe20000004100 */
[----:B------:R-:W-:Y:S01]  /*5ba0*/  F2FP.F16.E5M2.UNPACK_B R109, R154.H1 ;  /* 0x0000009aff6d723e */ /* 0x000fe200030004ff */
[C---:B--2---:R-:W-:Y:S01]  /*5bb0*/  FMUL R0, R78.reuse, R4 ;  /* 0x000000044e007220 */ /* 0x044fe20000400000 */
[C---:B-1----:R-:W-:Y:S01]  /*5bc0*/  FMUL R2, R78.reuse, R5 ;  /* 0x000000054e027220 */ /* 0x042fe20000400000 */
[C---:B------:R-:W-:Y:S01]  /*5bd0*/  FMUL R4, R78.reuse, R8 ;  /* 0x000000084e047220 */ /* 0x040fe20000400000 */
[C---:B------:R-:W-:Y:S01]  /*5be0*/  FMUL R5, R78.reuse, R9 ;  /* 0x000000094e057220 */ /* 0x040fe20000400000 */
[C---:B------:R-:W-:Y:S01]  /*5bf0*/  FFMA R0, R81.reuse, R82, R0 ;  /* 0x0000005251007223 */ /* 0x040fe20000000000 */
[C---:B------:R-:W-:Y:S01]  /*5c00*/  FFMA R2, R81.reuse, R83, R2 ;  /* 0x0000005351027223 */ /* 0x040fe20000000002 */
[C---:B------:R-:W-:Y:S01]  /*5c10*/  FMUL R8, R78.reuse, R12 ;  /* 0x0000000c4e087220 */ /* 0x040fe20000400000 */
[C---:B------:R-:W-:Y:S01]  /*5c20*/  FMUL R9, R78.reuse, R13 ;  /* 0x0000000d4e097220 */ /* 0x040fe20000400000 */
[C---:B------:R-:W-:Y:S01]  /*5c30*/  FMUL R12, R78.reuse, R16 ;  /* 0x000000104e0c7220 */ /* 0x040fe20000400000 */
[C---:B------:R-:W-:Y:S01]  /*5c40*/  FMUL R13, R78.reuse, R17 ;  /* 0x000000114e0d7220 */ /* 0x040fe20000400000 */
[C---:B------:R-:W-:Y:S01]  /*5c50*/  FMUL R16, R78.reuse, R20 ;  /* 0x000000144e107220 */ /* 0x040fe20000400000 */
[C---:B------:R-:W-:Y:S01]  /*5c60*/  FMUL R17, R78.reuse, R21 ;  /* 0x000000154e117220 */ /* 0x040fe20000400000 */
[C---:B------:R-:W-:Y:S01]  /*5c70*/  FMUL R20, R78.reuse, R24 ;  /* 0x000000184e147220 */ /* 0x040fe20000400000 */
[C---:B------:R-:W-:Y:S01]  /*5c80*/  FMUL R21, R78.reuse, R25 ;  /* 0x000000194e157220 */ /* 0x040fe20000400000 */
[----:B------:R-:W-:Y:S02]  /*5c90*/  HADD2.F32 R108, -RZ, R107.H1_H1 ;  /* 0x3000006bff6c7230 */ /* 0x000fe40000004100 */
[C---:B------:R-:W-:Y:S01]  /*5ca0*/  FMUL R24, R78.reuse, R28 ;  /* 0x0000001c4e187220 */ /* 0x040fe20000400000 */
[C---:B------:R-:W-:Y:S01]  /*5cb0*/  FMUL R25, R78.reuse, R29 ;  /* 0x0000001d4e197220 */ /* 0x040fe20000400000 */
[C---:B------:R-:W-:Y:S01]  /*5cc0*/  FMUL R28, R78.reuse, R32 ;  /* 0x000000204e1c7220 */ /* 0x040fe20000400000 */
[C---:B------:R-:W-:Y:S01]  /*5cd0*/  FMUL R29, R78.reuse, R33 ;  /* 0x000000214e1d7220 */ /* 0x040fe20000400000 */
[C---:B------:R-:W-:Y:S01]  /*5ce0*/  FMUL R32, R78.reuse, R36 ;  /* 0x000000244e207220 */ /* 0x040fe20000400000 */
[----:B------:R-:W-:Y:S01]  /*5cf0*/  F2FP.F16.E5M2.UNPACK_B R111, R155 ;  /* 0x0000009bff6f723e */ /* 0x000fe200020004ff */
[C---:B------:R-:W-:Y:S01]  /*5d00*/  FMUL R33, R78.reuse, R37 ;  /* 0x000000254e217220 */ /* 0x040fe20000400000 */
[C---:B------:R-:W-:Y:S01]  /*5d10*/  FMUL R36, R78.reuse, R40 ;  /* 0x000000284e247220 */ /* 0x040fe20000400000 */
[----:B------:R-:W-:Y:S01]  /*5d20*/  F2FP.F16.E5M2.UNPACK_B R113, R155.H1 ;  /* 0x0000009bff71723e */ /* 0x000fe200030004ff */
[C---:B------:R-:W-:Y:S01]  /*5d30*/  FMUL R37, R78.reuse, R41 ;  /* 0x000000294e257220 */ /* 0x040fe20000400000 */
[----:B------:R-:W-:Y:S02]  /*5d40*/  HADD2.F32 R112, -RZ, R111.H1_H1 ;  /* 0x3000006fff707230 */ /* 0x000fe40000004100 */
        /* <DEDUP_REMOVED lines=26> */
[C---:B------:R-:W-:Y:S01]  /*5ef0*/  FFMA R3, R81.reuse, R84, R3 ;  /* 0x0000005451037223 */ /* 0x040fe20000000003 */
[C---:B------:R-:W-:Y:S01]  /*5f00*/  FFMA R7, R81.reuse, R86, R7 ;  /* 0x0000005651077223 */ /* 0x040fe20000000007 */
[----:B------:R-:W-:Y:S01]  /*5f10*/  F2FP.F16.E5M2.UNPACK_B R131, R160 ;  /* 0x000000a0ff83723e */ /* 0x000fe200020004ff */
[C---:B------:R-:W-:Y:S01]  /*5f20*/  FFMA R4, R81.reuse, R85, R4 ;  /* 0x0000005551047223 */ /* 0x040fe20000000004 */
[C---:B------:R-:W-:Y:S01]  /*5f30*/  FFMA R5, R81.reuse, R88, R5 ;  /* 0x0000005851057223 */ /* 0x040fe20000000005 */
[----:B------:R-:W-:Y:S01]  /*5f40*/  F2FP.F16.E5M2.UNPACK_B R133, R160.H1 ;  /* 0x000000a0ff85723e */ /* 0x000fe200030004ff */
[----:B------:R-:W-:Y:S01]  /*5f50*/  FFMA R6, R81, R87, R6 ;  /* 0x0000005751067223 */ /* 0x000fe20000000006 */
[----:B------:R-:W-:Y:S01]  /*5f60*/  F2FP.SATFINITE.E5M2.F32.PACK_AB_MERGE_C R195, R7, R3, RZ ;  /* 0x0000000307c3723e */ /* 0x000fe200048060ff */
[----:B------:R-:W-:Y:S02]  /*5f70*/  HADD2.F32 R128, -RZ, R127.H1_H1 ;  /* 0x3000007fff807230 */ /* 0x000fe40000004100 */
[----:B------:R-:W-:Y:S01]  /*5f80*/  FMUL R11, R78, R11 ;  /* 0x0000000b4e0b7220 */ /* 0x000fe20000400000 */
[----:B------:R-:W-:Y:S01]  /*5f90*/  HADD2.F32 R132, -RZ, R131.H1_H1 ;  /* 0x30000083ff847230 */ /* 0x000fe20000004100 */
[----:B------:R-:W-:Y:S01]  /*5fa0*/  F2FP.SATFINITE.E5M2.F32.PACK_AB_MERGE_C R200, R2, R0, R195 ;  /* 0x0000000002c8723e */ /* 0x000fe200048060c3 */
[----:B------:R-:W-:Y:S01]  /*5fb0*/  FMUL R10, R78, R14 ;  /* 0x0000000e4e0a7220 */ /* 0x000fe20000400000 */
[----:B------:R-:W-:Y:S01]  /*5fc0*/  IADD3 R195, PT, PT, R186, R207, RZ ;  /* 0x000000cfbac37210 */ /* 0x000fe20007ffe0ff */
[C---:B------:R-:W-:Y:S01]  /*5fd0*/  FFMA R11, R81.reuse, R90, R11 ;  /* 0x0000005a510b7223 */ /* 0x040fe2000000000b */
[C---:B------:R-:W-:Y:S01]  /*5fe0*/  FFMA R8, R81.reuse, R89, R8 ;  /* 0x0000005951087223 */ /* 0x040fe20000000008 */
[C---:B------:R-:W-:Y:S01]  /*5ff0*/  FFMA R9, R81.reuse, R92, R9 ;  /* 0x0000005c51097223 */ /* 0x040fe20000000009 */
[--C-:B------:R-:W-:Y:S02]  /*6000*/  HADD2.F32 R95, -RZ, R97.reuse.H0_H0 ;  /* 0x20000061ff5f7230 */ /* 0x100fe40000004100 */
[----:B------:R-:W-:Y:S01]  /*6010*/  FFMA R10, R81, R91, R10 ;  /* 0x0000005b510a7223 */ /* 0x000fe2000000000a */
[----:B------:R-:W-:Y:S01]  /*6020*/  F2FP.SATFINITE.E5M2.F32.PACK_AB_MERGE_C R201, R11, R6, RZ ;  /* 0x000000060bc9723e */ /* 0x000fe200048060ff */
[C---:B------:R-:W-:Y:S01]  /*6030*/  FMUL R15, R78.reuse, R15 ;  /* 0x0000000f4e0f7220 */ /* 0x040fe20000400000 */
[----:B------:R-:W-:Y:S02]  /*6040*/  HADD2.F32 R98, -RZ, R97.H1_H1 ;  /* 0x30000061ff627230 */ /* 0x000fe40000004100 */
[C---:B------:R-:W-:Y:S01]  /*6050*/  FMUL R14, R78.reuse, R18 ;  /* 0x000000124e0e7220 */ /* 0x040fe20000400000 */
[----:B------:R-:W-:Y:S01]  /*6060*/  F2FP.SATFINITE.E5M2.F32.PACK_AB_MERGE_C R201, R5, R4, R201 ;  /* 0x0000000405c9723e */ /* 0x000fe200048060c9 */
[----:B------:R-:W-:Y:S02]  /*6070*/  HADD2.F32 R97, -RZ, R99.H0_H0 ;  /* 0x20000063ff617230 */ /* 0x000fe40000004100 */
[C---:B------:R-:W-:Y:S01]  /*6080*/  FFMA R15, R81.reuse, R94, R15 ;  /* 0x0000005e510f7223 */ /* 0x040fe2000000000f */
[C---:B------:R-:W-:Y:S01]  /*6090*/  FFMA R12, R81.reuse, R93, R12 ;  /* 0x0000005d510c7223 */ /* 0x040fe2000000000c */
[----:B------:R-:W-:Y:S01]  /*60a0*/  FFMA R13, R81, R96, R13 ;  /* 0x00000060510d7223 */ /* 0x000fe2000000000d */
[----:B------:R-:W-:Y:S01]  /*60b0*/  F2FP.F16.E5M2.UNPACK_B R135, R161 ;  /* 0x000000a1ff87723e */ /* 0x000fe200020004ff */
[--C-:B------:R-:W-:Y:S01]  /*60c0*/  HADD2.F32 R99, -RZ, R101.reuse.H0_H0 ;  /* 0x20000065ff637230 */ /* 0x100fe20000004100 */
[----:B------:R-:W-:Y:S01]  /*60d0*/  F2FP.SATFINITE.E5M2.F32.PACK_AB_MERGE_C R202, R15, R10, RZ ;  /* 0x0000000a0fca723e */ /* 0x000fe200048060ff */
[----:B------:R-:W-:Y:S01]  /*60e0*/  FFMA R14, R81, R95, R14 ;  /* 0x0000005f510e7223 */ /* 0x000fe2000000000e */
[C---:B------:R-:W-:Y:S01]  /*60f0*/  FMUL R19, R78.reuse, R19 ;  /* 0x000000134e137220 */ /* 0x040fe20000400000 */
[----:B------:R-:W-:Y:S01]  /*6100*/  HADD2.F32 R102, -RZ, R101.H1_H1 ;  /* 0x30000065ff667230 */ /* 0x000fe20000004100 */
[----:B------:R-:W-:Y:S01]  /*6110*/  F2FP.SATFINITE.E5M2.F32.PACK_AB_MERGE_C R202, R9, R8, R202 ;  /* 0x0000000809ca723e */ /* 0x000fe200048060ca */
[----:B------:R-:W-:Y:S02]  /*6120*/  HADD2.F32 R101, -RZ, R103.H0_H0 ;  /* 0x20000067ff657230 */ /* 0x000fe40000004100 */
[C---:B------:R-:W-:Y:S01]  /*6130*/  FFMA R19, R81.reuse, R98, R19 ;  /* 0x0000006251137223 */ /* 0x040fe20000000013 */
[C---:B------:R-:W-:Y:S01]  /*6140*/  FFMA R16, R81.reuse, R97, R16 ;  /* 0x0000006151107223 */ /* 0x040fe20000000010 */
[----:B------:R-:W-:Y:S01]  /*6150*/  FFMA R17, R81, R100, R17 ;  /* 0x0000006451117223 */ /* 0x000fe20000000011 */
[----:B------:R-:W-:Y:S02]  /*6160*/  HADD2.F32 R136, -RZ, R135.H1_H1 ;  /* 0x30000087ff887230 */ /* 0x000fe40000004100 */
[C---:B------:R-:W-:Y:S01]  /*6170*/  FMUL R18, R78.reuse, R22 ;  /* 0x000000164e127220 */ /* 0x040fe20000400000 */
[----:B------:R-:W-:Y:S01]  /*6180*/  F2FP.F16.E5M2.UNPACK_B R137, R161.H1 ;  /* 0x000000a1ff89723e */ /* 0x000fe200030004ff */
[C---:B------:R-:W-:Y:S01]  /*6190*/  FMUL R23, R78.reuse, R23 ;  /* 0x000000174e177220 */ /* 0x040fe20000400000 */
[--C-:B------:R-:W-:Y:S01]  /*61a0*/  HADD2.F32 R103, -RZ, R105.reuse.H0_H0 ;  /* 0x20000069ff677230 */ /* 0x100fe20000004100 */
[----:B------:R-:W-:Y:S01]  /*61b0*/  F2FP.SATFINITE.E5M2.F32.PACK_AB_MERGE_C R203, R19, R14, RZ ;  /* 0x0000000e13cb723e */ /* 0x000fe200048060ff */
[C---:B------:R-:W-:Y:S01]  /*61c0*/  FFMA R18, R81.reuse, R99, R18 ;  /* 0x0000006351127223 */ /* 0x040fe20000000012 */
[C---:B------:R-:W-:Y:S01]  /*61d0*/  FFMA R23, R81.reuse, R102, R23 ;  /* 0x0000006651177223 */ /* 0x040fe20000000017 */
[----:B------:R-:W-:Y:S01]  /*61e0*/  FFMA R20, R81, R101, R20 ;  /* 0x0000006551147223 */ /* 0x000fe20000000014 */
[----:B------:R-:W-:Y:S01]  /*61f0*/  F2FP.F16.E5M2.UNPACK_B R139, R162 ;  /* 0x000000a2ff8b723e */ /* 0x000fe200020004ff */
[----:B------:R-:W-:Y:S01]  /*6200*/  HADD2.F32 R106, -RZ, R105.H1_H1 ;  /* 0x30000069ff6a7230 */ /* 0x000fe20000004100 */
[----:B------:R-:W-:Y:S01]  /*6210*/  F2FP.SATFINITE.E5M2.F32.PACK_AB_MERGE_C R203, R13, R12, R203 ;  /* 0x0000000c0dcb723e */ /* 0x000fe200048060cb */
[----:B------:R-:W-:Y:S01]  /*6220*/  FFMA R21, R81, R104, R21 ;  /* 0x0000006851157223 */ /* 0x000fe20000000015 */
[----:B------:R-:W-:Y:S01]  /*6230*/  F2FP.SATFINITE.E5M2.F32.PACK_AB_MERGE_C R208, R23, R18, RZ ;  /* 0x0000001217d0723e */ /* 0x000fe200048060ff */
[----:B------:R-:W-:Y:S02]  /*6240*/  HADD2.F32 R105, -RZ, R107.H0_H0 ;  /* 0x2000006bff697230 */ /* 0x000fe40000004100 */
[C---:B------:R-:W-:Y:S01]  /*6250*/  FMUL R22, R78.reuse, R26 ;  /* 0x0000001a4e167220 */ /* 0x040fe20000400000 */
[----:B------:R1:W-:Y:S01]  /*6260*/  STS.128 [R172+UR49+0x8200], R200 ;  /* 0x008200c8ac007988 */ /* 0x0003e20008000c31 */
[----:B------:R-:W-:Y:S01]  /*6270*/  F2FP.SATFINITE.E5M2.F32.PACK_AB_MERGE_C R208, R17, R16, R208 ;  /* 0x0000001011d0723e */ /* 0x000fe200048060d0 */
[----:B------:R-:W-:Y:S02]  /*6280*/  HADD2.F32 R140, -RZ, R139.H1_H1 ;  /* 0x3000008bff8c7230 */ /* 0x000fe40000004100 */
[C---:B------:R-:W-:Y:S01]  /*6290*/  FFMA R22, R81.reuse, R103, R22 ;  /* 0x0000006751167223 */ /* 0x040fe20000000016 */
[C---:B------:R-:W-:Y:S01]  /*62a0*/  FMUL R27, R78.reuse, R27 ;  /* 0x0000001b4e1b7220 */ /* 0x040fe20000400000 */
[--C-:B------:R-:W-:Y:S02]  /*62b0*/  HADD2.F32 R107, -RZ, R109.reuse.H0_H0 ;  /* 0x2000006dff6b7230 */ /* 0x100fe40000004100 */
[C---:B------:R-:W-:Y:S01]  /*62c0*/  FMUL R26, R78.reuse, R30 ;  /* 0x0000001e4e1a7220 */ /* 0x040fe20000400000 */
[----:B------:R-:W-:Y:S02]  /*62d0*/  HADD2.F32 R110, -RZ, R109.H1_H1 ;  /* 0x3000006dff6e7230 */ /* 0x000fe40000004100 */
[C---:B------:R-:W-:Y:S01]  /*62e0*/  FFMA R27, R81.reuse, R106, R27 ;  /* 0x0000006a511b7223 */ /* 0x040fe2000000001b */
[C---:B------:R-:W-:Y:S01]  /*62f0*/  FFMA R24, R81.reuse, R105, R24 ;  /* 0x0000006951187223 */ /* 0x040fe20000000018 */
[----:B------:R-:W-:Y:S01]  /*6300*/  FFMA R25, R81, R108, R25 ;  /* 0x0000006c51197223 */ /* 0x000fe20000000019 */
[----:B------:R-:W-:Y:S01]  /*6310*/  F2FP.F16.E5M2.UNPACK_B R141, R162.H1 ;  /* 0x000000a2ff8d723e */ /* 0x000fe200030004ff */
[----:B------:R-:W-:Y:S01]  /*6320*/  HADD2.F32 R109, -RZ, R111.H0_H0 ;  /* 0x2000006fff6d7230 */ /* 0x000fe20000004100 */
[----:B------:R-:W-:Y:S01]  /*6330*/  F2FP.SATFINITE.E5M2.F32.PACK_AB_MERGE_C R209, R27, R22, RZ ;  /* 0x000000161bd1723e */ /* 0x000fe200048060ff */
[----:B------:R-:W-:Y:S01]  /*6340*/  FFMA R26, R81, R107, R26 ;  /* 0x0000006b511a7223 */ /* 0x000fe2000000001a */
[C---:B------:R-:W-:Y:S01]  /*6350*/  FMUL R31, R78.reuse, R31 ;  /* 0x0000001f4e1f7220 */ /* 0x040fe20000400000 */
[--C-:B------:R-:W-:Y:S01]  /*6360*/  HADD2.F32 R111, -RZ, R113.reuse.H0_H0 ;  /* 0x20000071ff6f7230 */ /* 0x100fe20000004100 */
[----:B------:R-:W-:Y:S01]  /*6370*/  F2FP.SATFINITE.E5M2.F32.PACK_AB_MERGE_C R209, R21, R20, R209 ;  /* 0x0000001415d1723e */ /* 0x000fe200048060d1 */
[----:B------:R-:W-:Y:S02]  /*6380*/  HADD2.F32 R114, -RZ, R113.H1_H1 ;  /* 0x30000071ff727230 */ /* 0x000fe40000004100 */
[C---:B------:R-:W-:Y:S01]  /*6390*/  FFMA R31, R81.reuse, R110, R31 ;  /* 0x0000006e511f7223 */ /* 0x040fe2000000001f */
[C---:B------:R-:W-:Y:S01]  /*63a0*/  FFMA R28, R81.reuse, R109, R28 ;  /* 0x0000006d511c7223 */ /* 0x040fe2000000001c */
[----:B------:R-:W-:Y:S01]  /*63b0*/  FFMA R29, R81, R112, R29 ;  /* 0x00000070511d7223 */ /* 0x000fe2000000001d */
[----:B------:R-:W-:Y:S02]  /*63c0*/  HADD2.F32 R113, -RZ, R115.H0_H0 ;  /* 0x20000073ff717230 */ /* 0x000fe40000004100 */
[C---:B------:R-:W-:Y:S01]  /*63d0*/  FMUL R30, R78.reuse, R34 ;  /* 0x000000224e1e7220 */ /* 0x040fe20000400000 */
[----:B------:R-:W-:Y:S01]  /*63e0*/  F2FP.F16.E5M2.UNPACK_B R143, R163 ;  /* 0x000000a3ff8f723e */ /* 0x000fe200020004ff */
[C---:B------:R-:W-:Y:S01]  /*63f0*/  FMUL R35, R78.reuse, R35 ;  /* 0x000000234e237220 */ /* 0x040fe20000400000 */
[----:B------:R-:W-:Y:S01]  /*6400*/  HADD2.F32 R115, -RZ, R117.H0_H0 ;  /* 0x20000075ff737230 */ /* 0x000fe20000004100 */
[----:B------:R-:W-:Y:S01]  /*6410*/  F2FP.SATFINITE.E5M2.F32.PACK_AB_MERGE_C R210, R31, R26, RZ ;  /* 0x0000001a1fd2723e */ /* 0x000fe200048060ff */
[C---:B------:R-:W-:Y:S01]  /*6420*/  FFMA R30, R81.reuse, R111, R30 ;  /* 0x0000006f511e7223 */ /* 0x040fe2000000001e */
[C---:B------:R-:W-:Y:S01]  /*6430*/  FFMA R35, R81.reuse, R114, R35 ;  /* 0x0000007251237223 */ /* 0x040fe20000000023 */
[C---:B------:R-:W-:Y:S01]  /*6440*/  FFMA R32, R81.reuse, R113, R32 ;  /* 0x0000007151207223 */ /* 0x040fe20000000020 */
[----:B------:R-:W-:Y:S01]  /*6450*/  F2FP.F16.E5M2.UNPACK_B R145, R163.H1 ;  /* 0x000000a3ff91723e */ /* 0x000fe200030004ff */
[----:B------:R-:W-:Y:S01]  /*6460*/  FFMA R33, R81, R116, R33 ;  /* 0x0000007451217223 */ /* 0x000fe20000000021 */
[----:B------:R-:W-:Y:S01]  /*6470*/  F2FP.SATFINITE.E5M2.F32.PACK_AB_MERGE_C R210, R25, R24, R210 ;  /* 0x0000001819d2723e */ /* 0x000fe200048060d2 */
[----:B------:R-:W-:Y:S01]  /*6480*/  HADD2.F32 R144, -RZ, R143.H1_H1 ;  /* 0x3000008fff907230 */ /* 0x000fe20000004100 */
[----:B------:R-:W-:Y:S01]  /*6490*/  F2FP.SATFINITE.E5M2.F32.PACK_AB_MERGE_C R211, R35, R30, RZ ;  /* 0x0000001e23d3723e */ /* 0x000fe200048060ff */
[----:B------:R-:W-:Y:S02]  /*64a0*/  HADD2.F32 R118, -RZ, R117.H1_H1 ;  /* 0x30000075ff767230 */ /* 0x000fe40000004100 */
[C---:B------:R-:W-:Y:S01]  /*64b0*/  FMUL R34, R78.reuse, R38 ;  /* 0x000000264e227220 */ /* 0x040fe20000400000 */
[----:B------:R-:W-:Y:S01]  /*64c0*/  HADD2.F32 R117, -RZ, R119.H0_H0 ;  /* 0x20000077ff757230 */ /* 0x000fe20000004100 */
[----:B------:R-:W-:Y:S01]  /*64d0*/  F2FP.SATFINITE.E5M2.F32.PACK_AB_MERGE_C R211, R29, R28, R211 ;  /* 0x0000001c1dd3723e */ /* 0x000fe200048060d3 */
[C---:B------:R-:W-:Y:S01]  /*64e0*/  FMUL R39, R78.reuse, R39 ;  /* 0x000000274e277220 */ /* 0x040fe20000400000 */
[--C-:B------:R-:W-:Y:S02]  /*64f0*/  HADD2.F32 R119, -RZ, R121.reuse.H0_H0 ;  /* 0x20000079ff777230 */ /* 0x100fe40000004100 */
[C---:B------:R-:W-:Y:S01]  /*6500*/  FFMA R34, R81.reuse, R115, R34 ;  /* 0x0000007351227223 */ /* 0x040fe20000000022 */
[----:B------:R-:W-:Y:S01]  /*6510*/  HADD2.F32 R122, -RZ, R121.H1_H1 ;  /* 0x30000079ff7a7230 */ /* 0x000fe20000004100 */
[----:B------:R1:W-:Y:S01]  /*6520*/  STS.128 [R192+0x8010], R208 ;  /* 0x008010d0c0007388 */ /* 0x0003e20000000c00 */
[----:B------:R-:W-:Y:S02]  /*6530*/  HADD2.F32 R121, -RZ, R123.H0_H0 ;  /* 0x2000007bff797230 */ /* 0x000fe40000004100 */
[C---:B------:R-:W-:Y:S01]  /*6540*/  FFMA R39, R81.reuse, R118, R39 ;  /* 0x0000007651277223 */ /* 0x040fe20000000027 */
[C---:B------:R-:W-:Y:S01]  /*6550*/  FFMA R36, R81.reuse, R117, R36 ;  /* 0x0000007551247223 */ /* 0x040fe20000000024 */
[----:B------:R-:W-:Y:S01]  /*6560*/  FFMA R37, R81, R120, R37 ;  /* 0x0000007851257223 */ /* 0x000fe20000000025 */
[C---:B------:R-:W-:Y:S01]  /*6570*/  FMUL R38, R78.reuse, R42 ;  /* 0x0000002a4e267220 */ /* 0x040fe20000400000 */
[----:B------:R-:W-:Y:S01]  /*6580*/  ISETP.NE.AND P0, PT, R189, RZ, PT ;  /* 0x000000ffbd00720c */ /* 0x000fe20003f05270 */
[C---:B------:R-:W-:Y:S01]  /*6590*/  FMUL R43, R78.reuse, R43 ;  /* 0x0000002b4e2b7220 */ /* 0x040fe20000400000 */
[--C-:B------:R-:W-:Y:S01]  /*65a0*/  HADD2.F32 R123, -RZ, R125.reuse.H0_H0 ;  /* 0x2000007dff7b7230 */ /* 0x100fe20000004100 */
[----:B------:R-:W-:Y:S01]  /*65b0*/  F2FP.SATFINITE.E5M2.F32.PACK_AB_MERGE_C R212, R39, R34, RZ ;  /* 0x0000002227d4723e */ /* 0x000fe200048060ff */
[C---:B------:R-:W-:Y:S01]  /*65c0*/  FFMA R38, R81.reuse, R119, R38 ;  /* 0x0000007751267223 */ /* 0x040fe20000000026 */
[C---:B------:R-:W-:Y:S01]  /*65d0*/  FFMA R43, R81.reuse, R122, R43 ;  /* 0x0000007a512b7223 */ /* 0x040fe2000000002b */
[----:B------:R-:W-:Y:S01]  /*65e0*/  FFMA R40, R81, R121, R40 ;  /* 0x0000007951287223 */ /* 0x000fe20000000028 */
[----:B------:R-:W-:Y:S01]  /*65f0*/  F2FP.SATFINITE.E5M2.F32.PACK_AB_MERGE_C R212, R33, R32, R212 ;  /* 0x0000002021d4723e */ /* 0x000fe200048060d4 */
[----:B------:R-:W-:Y:S01]  /*6600*/  FFMA R41, R81, R124, R41 ;  /* 0x0000007c51297223 */ /* 0x000fe20000000029 */
[----:B------:R-:W-:Y:S01]  /*6610*/  HADD2.F32 R126, -RZ, R125.H1_H1 ;  /* 0x3000007dff7e7230 */ /* 0x000fe20000004100 */
[----:B------:R-:W-:Y:S01]  /*6620*/  F2FP.SATFINITE.E5M2.F32.PACK_AB_MERGE_C R213, R43, R38, RZ ;  /* 0x000000262bd5723e */ /* 0x000fe200048060ff */
[----:B------:R-:W-:Y:S02]  /*6630*/  HADD2.F32 R125, -RZ, R127.H0_H0 ;  /* 0x2000007fff7d7230 */ /* 0x000fe40000004100 */
[C---:B------:R-:W-:Y:S01]  /*6640*/  FMUL R42, R78.reuse, R46 ;  /* 0x0000002e4e2a7220 */ /* 0x040fe20000400000 */
[----:B------:R-:W-:Y:S01]  /*6650*/  FMUL R47, R78, R47 ;  /* 0x0000002f4e2f7220 */ /* 0x000fe20000400000 */
[--C-:B------:R-:W-:Y:S01]  /*6660*/  HADD2.F32 R127, -RZ, R129.reuse.H0_H0 ;  /* 0x20000081ff7f7230 */ /* 0x100fe20000004100 */
[----:B------:R-:W-:Y:S01]  /*6670*/  F2FP.SATFINITE.E5M2.F32.PACK_AB_MERGE_C R213, R37, R36, R213 ;  /* 0x0000002425d5723e */ /* 0x000fe200048060d5 */
[C---:B------:R-:W-:Y:S01]  /*6680*/  FFMA R42, R81.reuse, R123, R42 ;  /* 0x0000007b512a7223 */ /* 0x040fe2000000002a */
[C---:B------:R-:W-:Y:S01]  /*6690*/  FFMA R47, R81.reuse, R126, R47 ;  /* 0x0000007e512f7223 */ /* 0x040fe2000000002f */
[C---:B------:R-:W-:Y:S01]  /*66a0*/  FFMA R44, R81.reuse, R125, R44 ;  /* 0x0000007d512c7223 */ /* 0x040fe2000000002c */
[----:B------:R-:W-:Y:S01]  /*66b0*/  ISETP.NE.AND P6, PT, R198, RZ, PT ;  /* 0x000000ffc600720c */ /* 0x000fe20003fc5270 */
[----:B------:R-:W-:Y:S01]  /*66c0*/  FFMA R45, R81, R128, R45 ;  /* 0x00000080512d7223 */ /* 0x000fe2000000002d */
[----:B------:R-:W-:Y:S01]  /*66d0*/  HADD2.F32 R130, -RZ, R129.H1_H1 ;  /* 0x30000081ff827230 */ /* 0x000fe20000004100 */
[----:B------:R-:W-:Y:S01]  /*66e0*/  F2FP.SATFINITE.E5M2.F32.PACK_AB_MERGE_C R214, R47, R42, RZ ;  /* 0x0000002a2fd6723e */ /* 0x000fe200048060ff */
[----:B------:R-:W-:Y:S02]  /*66f0*/  HADD2.F32 R129, -RZ, R131.H0_H0 ;  /* 0x20000083ff817230 */ /* 0x000fe40000004100 */
[C---:B------:R-:W-:Y:S01]  /*6700*/  FMUL R46, R78.reuse, R50 ;  /* 0x000000324e2e7220 */ /* 0x040fe20000400000 */
[C---:B------:R-:W-:Y:S01]  /*6710*/  FMUL R51, R78.reuse, R51 ;  /* 0x000000334e337220 */ /* 0x040fe20000400000 */
[--C-:B------:R-:W-:Y:S02]  /*6720*/  HADD2.F32 R131, -RZ, R133.reuse.H0_H0 ;  /* 0x20000085ff837230 */ /* 0x100fe40000004100 */
[C---:B------:R-:W-:Y:S01]  /*6730*/  FMUL R50, R78.reuse, R54 ;  /* 0x000000364e327220 */ /* 0x040fe20000400000 */
[C---:B------:R-:W-:Y:S01]  /*6740*/  FFMA R46, R81.reuse, R127, R46 ;  /* 0x0000007f512e7223 */ /* 0x040fe2000000002e */
[----:B------:R-:W-:Y:S02]  /*6750*/  HADD2.F32 R134, -RZ, R133.H1_H1 ;  /* 0x30000085ff867230 */ /* 0x000fe40000004100 */
[C---:B------:R-:W-:Y:S01]  /*6760*/  FFMA R51, R81.reuse, R130, R51 ;  /* 0x0000008251337223 */ /* 0x040fe20000000033 */
[----:B------:R-:W-:Y:S02]  /*6770*/  HADD2.F32 R133, -RZ, R135.H0_H0 ;  /* 0x20000087ff857230 */ /* 0x000fe40000004100 */
[C---:B------:R-:W-:Y:S01]  /*6780*/  FMUL R55, R78.reuse, R55 ;  /* 0x000000374e377220 */ /* 0x040fe20000400000 */
[C---:B------:R-:W-:Y:S01]  /*6790*/  FFMA R48, R81.reuse, R129, R48 ;  /* 0x0000008151307223 */ /* 0x040fe20000000030 */
[C---:B------:R-:W-:Y:S01]  /*67a0*/  FFMA R49, R81.reuse, R132, R49 ;  /* 0x0000008451317223 */ /* 0x040fe20000000031 */
[--C-:B------:R-:W-:Y:S02]  /*67b0*/  HADD2.F32 R135, -RZ, R137.reuse.H0_H0 ;  /* 0x20000089ff877230 */ /* 0x100fe40000004100 */
[C---:B------:R-:W-:Y:S01]  /*67c0*/  FFMA R50, R81.reuse, R131, R50 ;  /* 0x0000008351327223 */ /* 0x040fe20000000032 */
[----:B------:R-:W-:Y:S02]  /*67d0*/  HADD2.F32 R138, -RZ, R137.H1_H1 ;  /* 0x30000089ff8a7230 */ /* 0x000fe40000004100 */
[C---:B------:R-:W-:Y:S01]  /*67e0*/  FMUL R54, R78.reuse, R58 ;  /* 0x0000003a4e367220 */ /* 0x040fe20000400000 */
[----:B------:R-:W-:Y:S02]  /*67f0*/  HADD2.F32 R137, -RZ, R139.H0_H0 ;  /* 0x2000008bff897230 */ /* 0x000fe40000004100 */
[C---:B------:R-:W-:Y:S01]  /*6800*/  FFMA R55, R81.reuse, R134, R55 ;  /* 0x0000008651377223 */ /* 0x040fe20000000037 */
        /* <DEDUP_REMOVED lines=16> */
[----:B------:R-:W-:Y:S01]  /*6910*/  FFMA R63, R81, R142, R63 ;  /* 0x0000008e513f7223 */ /* 0x000fe2000000003f */
[----:B------:R-:W-:Y:S01]  /*6920*/  FMUL R67, R78, R67 ;  /* 0x000000434e437220 */ /* 0x000fe20000400000 */
[----:B------:R-:W-:Y:S01]  /*6930*/  F2FP.SATFINITE.E5M2.F32.PACK_AB_MERGE_C R215, R51, R46, RZ ;  /* 0x0000002e33d7723e */ /* 0x000fe200048060ff */
[C---:B------:R-:W-:Y:S01]  /*6940*/  FFMA R60, R81.reuse, R141, R60 ;  /* 0x0000008d513c7223 */ /* 0x040fe2000000003c */
[C---:B------:R-:W-:Y:S01]  /*6950*/  FFMA R61, R81.reuse, R144, R61 ;  /* 0x00000090513d7223 */ /* 0x040fe2000000003d */
[C---:B------:R-:W-:Y:S01]  /*6960*/  FFMA R62, R81.reuse, R143, R62 ;  /* 0x0000008f513e7223 */ /* 0x040fe2000000003e */
[----:B------:R-:W-:Y:S01]  /*6970*/  FFMA R67, R81, R146, R67 ;  /* 0x0000009251437223 */ /* 0x000fe20000000043 */
[----:B------:R-:W-:Y:S02]  /*6980*/  F2FP.SATFINITE.E5M2.F32.PACK_AB_MERGE_C R214, R41, R40, R214 ;  /* 0x0000002829d6723e */ /* 0x000fe400048060d6 */
[----:B------:R-:W-:Y:S02]  /*6990*/  F2FP.SATFINITE.E5M2.F32.PACK_AB_MERGE_C R215, R45, R44, R215 ;  /* 0x0000002c2dd7723e */ /* 0x000fe400048060d7 */
[----:B------:R-:W-:Y:S02]  /*69a0*/  F2FP.SATFINITE.E5M2.F32.PACK_AB_MERGE_C R216, R55, R50, RZ ;  /* 0x0000003237d8723e */ /* 0x000fe400048060ff */
[----:B------:R-:W-:Y:S01]  /*69b0*/  F2FP.SATFINITE.E5M2.F32.PACK_AB_MERGE_C R217, R59, R54, RZ ;  /* 0x000000363bd9723e */ /* 0x000fe200048060ff */
[----:B------:R1:W-:Y:S01]  /*69c0*/  STS.128 [R195+0x8020], R212 ;  /* 0x008020d4c3007388 */ /* 0x0003e20000000c00 */
[----:B------:R-:W-:Y:S02]  /*69d0*/  F2FP.SATFINITE.E5M2.F32.PACK_AB_MERGE_C R218, R63, R58, RZ ;  /* 0x0000003a3fda723e */ /* 0x000fe400048060ff */
[----:B------:R-:W-:Y:S02]  /*69e0*/  F2FP.SATFINITE.E5M2.F32.PACK_AB_MERGE_C R219, R67, R62, RZ ;  /* 0x0000003e43db723e */ /* 0x000fe400048060ff */
[----:B------:R-:W-:Y:S02]  /*69f0*/  F2FP.SATFINITE.E5M2.F32.PACK_AB_MERGE_C R216, R49, R48, R216 ;  /* 0x0000003031d8723e */ /* 0x000fe400048060d8 */
[----:B------:R-:W-:Y:S02]  /*6a00*/  F2FP.SATFINITE.E5M2.F32.PACK_AB_MERGE_C R217, R53, R52, R217 ;  /* 0x0000003435d9723e */ /* 0x000fe400048060d9 */
[----:B------:R-:W-:Y:S02]  /*6a10*/  F2FP.SATFINITE.E5M2.F32.PACK_AB_MERGE_C R218, R57, R56, R218 ;  /* 0x0000003839da723e */ /* 0x000fe400048060da */
[----:B------:R-:W-:Y:S02]  /*6a20*/  F2FP.SATFINITE.E5M2.F32.PACK_AB_MERGE_C R219, R61, R60, R219 ;  /* 0x0000003c3ddb723e */ /* 0x000fe400048060db */
[----:B------:R-:W-:Y:S02]  /*6a30*/  LEA R204, R181, UR49, 0x3 ;  /* 0x00000031b5cc7c11 */ /* 0x000fe4000f8e18ff */
[----:B------:R-:W-:Y:S01]  /*6a40*/  @P6 SHF.L.U32 R221, R180, 0x1f, RZ ;  /* 0x0000001fb4dd6819 */ /* 0x000fe200000006ff */
[----:B------:R1:W-:Y:S01]  /*6a50*/  STS.128 [R194+0x8010], R216 ;  /* 0x008010d8c2007388 */ /* 0x0003e20000000c00 */
[----:B------:R-:W-:Y:S01]  /*6a60*/  @!PT LDS RZ, [RZ] ;  /* 0x00000000fffff984 */ /* 0x000fe20000000800 */
[----:B------:R-:W-:Y:S01]  /*6a70*/  @!PT LDS RZ, [RZ] ;  /* 0x00000000fffff984 */ /* 0x000fe20000000800 */
[----:B------:R-:W-:Y:S01]  /*6a80*/  @!PT LDS RZ, [RZ] ;  /* 0x00000000fffff984 */ /* 0x000fe20000000800 */
[----:B------:R-:W-:Y:S01]  /*6a90*/  @!PT LDS RZ, [RZ] ;  /* 0x00000000fffff984 */ /* 0x000fe20000000800 */
[----:B------:R2:W-:Y:S07]  /*6aa0*/  MEMBAR.ALL.CTA ;  /* 0x0000000000007992 */ /* 0x0005ee0000008000 */
[----:B--2---:R-:W2:Y:S02]  /*6ab0*/  FENCE.VIEW.ASYNC.S ;  /* 0x00000000000073c6 */ /* 0x004ea40000000000 */
[----:B--2---:R-:W-:Y:S06]  /*6ac0*/  BAR.SYNC.DEFER_BLOCKING 0x1, 0x80 ;  /* 0x0042000000007b1d */ /* 0x004fec0000010000 */
[----:B------:R-:W-:Y:S05]  /*6ad0*/  @P0 BRA `(.L_x_97) ;  /* 0x0000000000280947 */ /* 0x000fea0003800000 */
[----:B------:R-:W-:Y:S02]  /*6ae0*/  UIADD3 UR4, UPT, UPT, UR49, 0x8200, URZ ;  /* 0x0000820031047890 */ /* 0x000fe4000fffe0ff */
[----:B------:R-:W-:Y:S01]  /*6af0*/  UIADD3 UR6, UP0, UPT, UR52, 0x680, URZ ;  /* 0x0000068034067890 */ /* 0x000fe2000ff1e0ff */
[----:B------:R-:W-:Y:S03]  /*6b00*/  UMOV UR43, UR36 ;  /* 0x00000024002b7c82 */ /* 0x000fe60008000000 */
[----:B------:R-:W-:Y:S01]  /*6b10*/  MOV R188, UR4 ;  /* 0x0000000400bc7c02 */ /* 0x000fe20008000f00 */
[----:B------:R-:W-:Y:S03]  /*6b20*/  UIADD3.X UR7, UPT, UPT, URZ, UR53, URZ, UP0, !UPT ;  /* 0x00000035ff077290 */ /* 0x000fe600087fe4ff */
[----:B------:R-:W-:Y:S11]  /*6b30*/  R2UR UR40, R188 ;  /* 0x00000000bc2872ca */ /* 0x000ff600000e0000 */
[----:B------:R-:W-:Y:S02]  /*6b40*/  @!UPT UIADD3 URZ, UPT, UPT, URZ, URZ, URZ ;  /* 0x000000fffffff290 */ /* 0x000fe4000fffe0ff */
[----:B------:R2:W-:Y:S01]  /*6b50*/  UTMASTG.3D [UR40], [UR6] ;  /* 0x00000028060073b5 */ /* 0x0005e20008010000 */
[----:B------:R0:W-:Y:S01]  /*6b60*/  UTMACMDFLUSH ;  /* 0x00000000000079b7 */ /* 0x0001e20000000000 */
[----:B--2---:R-:W-:Y:S04]  /*6b70*/  DEPBAR.LE SB0, 0x1 ;  /* 0x000080400000791a */ /* 0x004fe80000000000 */
.L_x_97:
[----:B------:R-:W-:Y:S05]  /*6b80*/  BSYNC.RECONVERGENT B0 ;  /* 0x0000000000007941 */ /* 0x000fea0003800200 */
.L_x_96:
[----:B------:R-:W-:Y:S06]  /*6b90*/  BAR.SYNC.DEFER_BLOCKING 0x1, 0x80 ;  /* 0x0042000000007b1d */ /* 0x000fec0000010000 */
[----:B------:R-:W2:Y:S01]  /*6ba0*/  @P6 SYNCS.PHASECHK.TRANS64.TRYWAIT P0, [R204+URZ+0x30], R221 ;  /* 0x000030ddcc0065a7 */ /* 0x000ea200080011ff */
[----:B------:R-:W-:Y:S01]  /*6bb0*/  BSSY B1, `(.L_x_98) ;  /* 0x0000023000017945 */ /* 0x000fe20003800000 */
[----:B--2---:R-:W-:Y:S03]  /*6bc0*/  @P6 SEL R196, RZ, 0x1, !P0 ;  /* 0x00000001ffc46807 */ /* 0x004fe60004000000 */
[----:B------:R-:W-:Y:S05]  /*6bd0*/  @!P6 BRA `(.L_x_99) ;  /* 0x000000000080e947 */ /* 0x000fea0003800000 */
[----:B------:R-:W-:Y:S01]  /*6be0*/  ISETP.NE.AND P1, PT, R197, RZ, PT ;  /* 0x000000ffc500720c */ /* 0x000fe20003f25270 */
[----:B------:R-:W-:Y:S01]  /*6bf0*/  BSSY B0, `(.L_x_100) ;  /* 0x000000a000007945 */ /* 0x000fe20003800000 */
[----:B------:R-:W-:Y:S11]  /*6c00*/  ISETP.NE.AND P0, PT, R196, RZ, PT ;  /* 0x000000ffc400720c */ /* 0x000ff60003f05270 */
[----:B------:R-:W-:Y:S04]  /*6c10*/  @P1 IMAD R0, R181, 0x2000, R186 ;  /* 0x00002000b5001824 */ /* 0x000fe800078e02ba */
[C---:B------:R-:W-:Y:S01]  /*6c20*/  @P1 IMAD.IADD R6, R0.reuse, 0x1, R199 ;  /* 0x0000000100061824 */ /* 0x040fe200078e02c7 */
[----:B------:R-:W-:Y:S03]  /*6c30*/  @P1 IADD3 R4, PT, PT, R0, R207, RZ ;  /* 0x000000cf00041210 */ /* 0x000fe60007ffe0ff */
[----:B------:R-:W-:Y:S01]  /*6c40*/  @P1 IMAD.IADD R2, R205, 0x1, R6 ;  /* 0x00000001cd021824 */ /* 0x000fe200078e0206 */
[----:B------:R-:W-:Y:S06]  /*6c50*/  @P0 BRA `(.L_x_101) ;  /* 0x00000000000c0947 */ /* 0x000fec0003800000 */
[----:B------:R-:W-:Y:S04]  /*6c60*/  SHF.L.U32 R3, R180, 0x1f, RZ ;  /* 0x0000001fb4037819 */ /* 0x000fe800000006ff */
[----:B------:R-:W2:Y:S02]  /*6c70*/  SYNCS.PHASECHK.TRANS64.TRYWAIT P0, [R204+URZ+0x30], R3 ;  /* 0x00003003cc0075a7 */ /* 0x000ea400080011ff */
[----:B--2---:R-:W-:Y:S05]  /*6c80*/  @!P0 BRA `(.L_x_102) ;  /* 0x0000004800b48947 */ /* 0x004fea0003800000 */
.L_x_101:
[----:B------:R-:W-:Y:S05]  /*6c90*/  BSYNC B0 ;  /* 0x0000000000007941 */ /* 0x000fea0003800000 */
.L_x_100:
[----:B------:R-:W-:Y:S01]  /*6ca0*/  ISETP.NE.AND P0, PT, R197, RZ, PT ;  /* 0x000000ffc500720c */ /* 0x000fe20003f05270 */
[----:B--2---:R-:W-:Y:S02]  /*6cb0*/  VIADD R204, R204, 0x50 ;  /* 0x00000050cccc7836 */ /* 0x004fe40000000000 */
[----:B------:R-:W-:Y:S02]  /*6cc0*/  IMAD.U32 R3, RZ, RZ, UR37 ;  /* 0x00000025ff037e24 */ /* 0x000fe4000f8e00ff */
[----:B------:R-:W-:Y:S03]  /*6cd0*/  VIADD R181, R181, 0x1 ;  /* 0x00000001b5b57836 */ /* 0x000fe60000000000 */
[----:B------:R-:W-:Y:S05]  /*6ce0*/  PRMT R3, R3, 0x654, R204 ;  /* 0x0000065403037816 */ /* 0x000fea00000000cc */
[----:B------:R2:W3:Y:S04]  /*6cf0*/  @P0 LDS.128 R148, [R0] ;  /* 0x0000000000940984 */ /* 0x0004e80000000c00 */
[----:B------:R2:W4:Y:S04]  /*6d00*/  @P0 LDS.128 R156, [R4+0x20] ;  /* 0x00002000049c0984 */ /* 0x0005280000000c00 */
        /* <DEDUP_REMOVED lines=9> */
[----:B------:R-:W-:Y:S01]  /*6da0*/  SEL R181, R181, RZ, P0 ;  /* 0x000000ffb5b57207 */ /* 0x000fe20000000000 */
[----:B-----5:R5:W-:Y:S02]  /*6db0*/  SYNCS.ARRIVE.TRANS64.RED.A1T0 RZ, [R3+URZ], RZ ;  /* 0x000000ff03ff79a7 */ /* 0x020be400081004ff */
[----:B-----5:R-:W-:Y:S04]  /*6dc0*/  SEL R3, RZ, 0x1, P0 ;  /* 0x00000001ff037807 */ /* 0x020fe80000000000 */
[----:B--234-:R-:W-:Y:S02]  /*6dd0*/  LOP3.LUT R180, R180, R3, RZ, 0x3c, !PT ;  /* 0x00000003b4b47212 */ /* 0x01cfe400078e3cff */
.L_x_99:
[----:B------:R-:W-:Y:S05]  /*6de0*/  BSYNC B1 ;  /* 0x0000000000017941 */ /* 0x000fea0003800000 */
.L_x_98:
[----:B------:R-:W-:Y:S01]  /*6df0*/  VIADD R0, R80, 0x40 ;  /* 0x0000004050007836 */ /* 0x000fe20000000000 */
[----:B------:R-:W-:Y:S04]  /*6e00*/  BSSY.RECONVERGENT B6, `(.L_x_103) ;  /* 0x0000015000067945 */ /* 0x000fe80003800200 */
[----:B------:R-:W-:Y:S04]  /*6e10*/  SHF.R.U32.HI R0, RZ, 0x15, R0 ;  /* 0x00000015ff007819 */ /* 0x000fe80000011600 */
[----:B------:R-:W-:Y:S11]  /*6e20*/  LOP3.LUT P0, RZ, R0, 0x3, R173, 0x48, !PT ;  /* 0x0000000300ff7812 */ /* 0x000ff600078048ad */
[----:B------:R-:W-:Y:S02]  /*6e30*/  @!UPT UIADD3 URZ, UPT, UPT, URZ, URZ, URZ ;  /* 0x000000fffffff290 */ /* 0x000fe4000fffe0ff */
[----:B------:R-:W-:Y:S05]  /*6e40*/  @!P0 BRA `(.L_x_104) ;  /* 0x0000000000408947 */ /* 0x000fea0003800000 */
[----:B------:R-:W2:Y:S01]  /*6e50*/  LDCU.64 UR8, c[0x4][0x78] ;  /* 0x01000f00ff0877ac */ /* 0x000ea20008000a00 */
[----:B------:R-:W-:Y:S01]  /*6e60*/  MOV R3, 0x0 ;  /* 0x0000000000037802 */ /* 0x000fe20000000f00 */
[----:B------:R-:W-:Y:S02]  /*6e70*/  HFMA2 R12, -RZ, RZ, 0, 5.9604644775390625e-08 ;  /* 0x00000001ff0c7431 */ /* 0x000fe400000001ff */
[----:B------:R-:W-:Y:S02]  /*6e80*/  IMAD.MOV.U32 R8, RZ, RZ, 0x192 ;  /* 0x00000192ff087424 */ /* 0x000fe400078e00ff */
[----:B------:R-:W-:Y:S01]  /*6e90*/  IMAD.MOV.U32 R13, RZ, RZ, RZ ;  /* 0x000000ffff0d7224 */ /* 0x000fe200078e00ff */
[----:B------:R-:W3:Y:S01]  /*6ea0*/  LDCU.64 UR6, c[0x4][0x80] ;  /* 0x01001000ff0677ac */ /* 0x000ee20008000a00 */
[----:B------:R-:W4:Y:S01]  /*6eb0*/  LDC.64 R2, c[0x4][R3] ;  /* 0x0100000003027b82 */ /* 0x000f220000000a00 */
[----:B------:R-:W5:Y:S01]  /*6ec0*/  LDCU.64 UR4, c[0x4][0x18] ;  /* 0x01000300ff0477ac */ /* 0x000f620008000a00 */
[----:B--2---:R-:W-:Y:S01]  /*6ed0*/  MOV R5, UR9 ;  /* 0x0000000900057c02 */ /* 0x004fe20008000f00 */
[----:B------:R-:W-:Y:S01]  /*6ee0*/  IMAD.U32 R4, RZ, RZ, UR8 ;  /* 0x00000008ff047e24 */ /* 0x000fe2000f8e00ff */
[----:B---3--:R-:W-:Y:S01]  /*6ef0*/  MOV R7, UR7 ;  /* 0x0000000700077c02 */ /* 0x008fe20008000f00 */
[----:B------:R-:W-:Y:S01]  /*6f00*/  IMAD.U32 R6, RZ, RZ, UR6 ;  /* 0x00000006ff067e24 */ /* 0x000fe2000f8e00ff */
[----:B-----5:R-:W-:Y:S01]  /*6f10*/  MOV R11, UR5 ;  /* 0x00000005000b7c02 */ /* 0x020fe20008000f00 */
[----:B------:R-:W-:Y:S02]  /*6f20*/  IMAD.U32 R10, RZ, RZ, UR4 ;  /* 0x00000004ff0a7e24 */ /* 0x000fe4000f8e00ff */
[----:B------:R-:W-:Y:S07]  /*6f30*/  LEPC R20, `(.L_x_104) ;  /* 0x000000001014794e */ /* 0x000fee0000000000 */
[----:B-1--4-:R-:W-:Y:S05]  /*6f40*/  CALL.ABS.NOINC R2 ;  /* 0x0000000002007343 */ /* 0x012fea0003c00000 */
.L_x_104:
[----:B------:R-:W-:Y:S05]  /*6f50*/  BSYNC.RECONVERGENT B6 ;  /* 0x0000000000067941 */ /* 0x000fea0003800200 */
.L_x_103:
[----:B------:R-:W-:Y:S01]  /*6f60*/  F2FP.F16.E5M2.UNPACK_B R4, R149 ;  /* 0x00000095ff04723e */ /* 0x000fe200020004ff */
[----:B------:R-:W-:Y:S05]  /*6f70*/  WARPSYNC.ALL ;  /* 0x0000000000007948 */ /* 0x000fea0003800000 */
[----:B------:R-:W-:Y:S01]  /*6f80*/  R2UR UR4, R80 ;  /* 0x00000000500472ca */ /* 0x000fe200000e0000 */
[--C-:B------:R-:W-:Y:S01]  /*6f90*/  HADD2.F32 R88, -RZ, R4.reuse.H0_H0 ;  /* 0x20000004ff587230 */ /* 0x100fe20000004100 */
[-C--:B------:R-:W-:Y:S01]  /*6fa0*/  F2FP.F16.E5M2.UNPACK_B R0, R148.reuse ;  /* 0x00000094ff00723e */ /* 0x080fe200020004ff */
[----:B------:R-:W-:Y:S01]  /*6fb0*/  HADD2.F32 R83, -RZ, R4.H1_H1 ;  /* 0x30000004ff537230 */ /* 0x000fe20000004100 */
[----:B------:R-:W-:Y:S01]  /*6fc0*/  F2FP.F16.E5M2.UNPACK_B R4, R151 ;  /* 0x00000097ff04723e */ /* 0x000fe200020004ff */
[----:B------:R-:W-:Y:S01]  /*6fd0*/  BSSY.RECONVERGENT B0, `(.L_x_105) ;  /* 0x0000116000007945 */ /* 0x000fe20003800200 */
[----:B------:R-:W-:Y:S01]  /*6fe0*/  F2FP.F16.E5M2.UNPACK_B R3, R148.H1 ;  /* 0x00000094ff03723e */ /* 0x000fe200030004ff */
[--C-:B------:R-:W-:Y:S01]  /*6ff0*/  HADD2.F32 R2, -RZ, R0.reuse.H0_H0 ;  /* 0x20000000ff027230 */ /* 0x100fe20000004100 */
[----:B-1----:R-:W-:Y:S01]  /*7000*/  F2FP.F16.E5M2.UNPACK_B R135, R162 ;  /* 0x000000a2ff87723e */ /* 0x002fe200020004ff */
[----:B------:R-:W-:Y:S01]  /*7010*/  HADD2.F32 R82, -RZ, R0.H1_H1 ;  /* 0x30000000ff527230 */ /* 0x000fe20000004100 */
[----:B------:R-:W-:Y:S01]  /*7020*/  F2FP.F16.E5M2.UNPACK_B R0, R149.H1 ;  /* 0x00000095ff00723e */ /* 0x000fe200030004ff */
[--C-:B------:R-:W-:Y:S01]  /*7030*/  HADD2.F32 R84, -RZ, R3.reuse.H0_H0 ;  /* 0x20000003ff547230 */ /* 0x100fe20000004100 */
[----:B------:R-:W-:Y:S01]  /*7040*/  F2FP.F16.E5M2.UNPACK_B R125, R159.H1 ;  /* 0x0000009fff7d723e */ /* 0x000fe200030004ff */
[----:B------:R-:W-:Y:S01]  /*7050*/  HADD2.F32 R86, -RZ, R3.H1_H1 ;  /* 0x30000003ff567230 */ /* 0x000fe20000004100 */
[-C--:B------:R-:W-:Y:S01]  /*7060*/  F2FP.F16.E5M2.UNPACK_B R3, R150.reuse ;  /* 0x00000096ff03723e */ /* 0x080fe200020004ff */
[--C-:B------:R-:W-:Y:S01]  /*7070*/  HADD2.F32 R90, -RZ, R0.reuse.H0_H0 ;  /* 0x20000000ff5a7230 */ /* 0x100fe20000004100 */
[----:B------:R-:W-:Y:S01]  /*7080*/  ISETP.NE.AND P0, PT, R189, RZ, PT ;  /* 0x000000ffbd00720c */ /* 0x000fe20003f05270 */
[----:B------:R-:W-:Y:S01]  /*7090*/  HADD2.F32 R85, -RZ, R0.H1_H1 ;  /* 0x30000000ff557230 */ /* 0x000fe20000004100 */
[----:B------:R-:W-:Y:S01]  /*70a0*/  F2FP.F16.E5M2.UNPACK_B R0, R150.H1 ;  /* 0x00000096ff00723e */ /* 0x000fe200030004ff */
[--C-:B------:R-:W-:Y:S01]  /*70b0*/  HADD2.F32 R92, -RZ, R3.reuse.H0_H0 ;  /* 0x20000003ff5c7230 */ /* 0x100fe20000004100 */
[----:B------:R-:W-:Y:S01]  /*70c0*/  ISETP.NE.AND P6, PT, R198, RZ, PT ;  /* 0x000000ffc600720c */ /* 0x000fe20003fc5270 */
[----:B------:R-:W-:Y:S01]  /*70d0*/  HADD2.F32 R87, -RZ, R3.H1_H1 ;  /* 0x30000003ff577230 */ /* 0x000fe20000004100 */
[----:B------:R-:W-:Y:S01]  /*70e0*/  F2FP.F16.E5M2.UNPACK_B R3, R151.H1 ;  /* 0x00000097ff03723e */ /* 0x000fe200030004ff */
[--C-:B------:R-:W-:Y:S02]  /*70f0*/  HADD2.F32 R94, -RZ, R0.reuse.H0_H0 ;  /* 0x20000000ff5e7230 */ /* 0x100fe40000004100 */
[----:B------:R-:W-:Y:S01]  /*7100*/  HADD2.F32 R89, -RZ, R0.H1_H1 ;  /* 0x30000000ff597230 */ /* 0x000fe20000004100 */
[-C--:B------:R-:W-:Y:S01]  /*7110*/  F2FP.F16.E5M2.UNPACK_B R0, R152.reuse ;  /* 0x00000098ff00723e */ /* 0x080fe200020004ff */
[--C-:B------:R-:W-:Y:S02]  /*7120*/  HADD2.F32 R96, -RZ, R4.reuse.H0_H0 ;  /* 0x20000004ff607230 */ /* 0x100fe40000004100 */
[----:B------:R-:W-:Y:S01]  /*7130*/  HADD2.F32 R91, -RZ, R4.H1_H1 ;  /* 0x30000004ff5b7230 */ /* 0x000fe20000004100 */
[-C--:B------:R-:W-:Y:S01]  /*7140*/  F2FP.F16.E5M2.UNPACK_B R4, R153.reuse ;  /* 0x00000099ff04723e */ /* 0x080fe200020004ff */
[--C-:B------:R-:W-:Y:S02]  /*7150*/  HADD2.F32 R100, -RZ, R0.reuse.H0_H0 ;  /* 0x20000000ff647230 */ /* 0x100fe40000004100 */
[----:B------:R-:W-:Y:S01]  /*7160*/  HADD2.F32 R95, -RZ, R0.H1_H1 ;  /* 0x30000000ff5f7230 */ /* 0x000fe20000004100 */
[----:B------:R-:W-:Y:S01]  /*7170*/  F2FP.F16.E5M2.UNPACK_B R0, R153.H1 ;  /* 0x00000099ff00723e */ /* 0x000fe200030004ff */
[--C-:B------:R-:W-:Y:S02]  /*7180*/  HADD2.F32 R98, -RZ, R3.reuse.H0_H0 ;  /* 0x20000003ff627230 */ /* 0x100fe40000004100 */
[----:B------:R-:W-:Y:S01]  /*7190*/  HADD2.F32 R93, -RZ, R3.H1_H1 ;  /* 0x30000003ff5d7230 */ /* 0x000fe20000004100 */
[----:B------:R-:W-:Y:S01]  /*71a0*/  F2FP.F16.E5M2.UNPACK_B R3, R152.H1 ;  /* 0x00000098ff03723e */ /* 0x000fe200030004ff */
[--C-:B------:R-:W-:Y:S02]  /*71b0*/  HADD2.F32 R106, -RZ, R0.reuse.H0_H0 ;  /* 0x20000000ff6a7230 */ /* 0x100fe40000004100 */
[----:B------:R-:W-:Y:S01]  /*71c0*/  HADD2.F32 R101, -RZ, R0.H1_H1 ;  /* 0x30000000ff657230 */ /* 0x000fe20000004100 */
[-C--:B------:R-:W-:Y:S01]  /*71d0*/  F2FP.F16.E5M2.UNPACK_B R0, R154.reuse.H1 ;  /* 0x0000009aff00723e */ /* 0x080fe200030004ff */
[--C-:B------:R-:W-:Y:S02]  /*71e0*/  HADD2.F32 R104, -RZ, R4.reuse.H0_H0 ;  /* 0x20000004ff687230 */ /* 0x100fe40000004100 */
[----:B------:R-:W-:Y:S01]  /*71f0*/  HADD2.F32 R99, -RZ, R4.H1_H1 ;  /* 0x30000004ff637230 */ /* 0x000fe20000004100 */
[----:B------:R-:W-:Y:S01]  /*7200*/  F2FP.F16.E5M2.UNPACK_B R4, R155 ;  /* 0x0000009bff04723e */ /* 0x000fe200020004ff */
[--C-:B------:R-:W-:Y:S02]  /*7210*/  HADD2.F32 R102, -RZ, R3.reuse.H0_H0 ;  /* 0x20000003ff667230 */ /* 0x100fe40000004100 */
[----:B------:R-:W-:Y:S01]  /*7220*/  HADD2.F32 R97, -RZ, R3.H1_H1 ;  /* 0x30000003ff617230 */ /* 0x000fe20000004100 */
[----:B------:R-:W-:Y:S01]  /*7230*/  F2FP.F16.E5M2.UNPACK_B R3, R154 ;  /* 0x0000009aff03723e */ /* 0x000fe200020004ff */
[--C-:B------:R-:W-:Y:S02]  /*7240*/  HADD2.F32 R110, -RZ, R0.reuse.H0_H0 ;  /* 0x20000000ff6e7230 */ /* 0x100fe40000004100 */
[----:B------:R-:W-:Y:S01]  /*7250*/  HADD2.F32 R105, -RZ, R0.H1_H1 ;  /* 0x30000000ff697230 */ /* 0x000fe20000004100 */
[-C--:B------:R-:W-:Y:S01]  /*7260*/  F2FP.F16.E5M2.UNPACK_B R0, R156.reuse ;  /* 0x0000009cff00723e */ /* 0x080fe200020004ff */
[--C-:B------:R-:W-:Y:S02]  /*7270*/  HADD2.F32 R112, -RZ, R4.reuse.H0_H0 ;  /* 0x20000004ff707230 */ /* 0x100fe40000004100 */
[----:B------:R-:W-:Y:S01]  /*7280*/  HADD2.F32 R107, -RZ, R4.H1_H1 ;  /* 0x30000004ff6b7230 */ /* 0x000fe20000004100 */
[----:B------:R-:W-:Y:S01]  /*7290*/  F2FP.F16.E5M2.UNPACK_B R4, R157 ;  /* 0x0000009dff04723e */ /* 0x000fe200020004ff */
[--C-:B------:R-:W-:Y:S02]  /*72a0*/  HADD2.F32 R108, -RZ, R3.reuse.H0_H0 ;  /* 0x20000003ff6c7230 */ /* 0x100fe40000004100 */
[----:B------:R-:W-:Y:S01]  /*72b0*/  HADD2.F32 R103, -RZ, R3.H1_H1 ;  /* 0x30000003ff677230 */ /* 0x000fe20000004100 */
[----:B------:R-:W-:Y:S01]  /*72c0*/  F2FP.F16.E5M2.UNPACK_B R3, R155.H1 ;  /* 0x0000009bff03723e */ /* 0x000fe200030004ff */
[--C-:B------:R-:W-:Y:S02]  /*72d0*/  HADD2.F32 R116, -RZ, R0.reuse.H0_H0 ;  /* 0x20000000ff747230 */ /* 0x100fe40000004100 */
[----:B------:R-:W-:Y:S01]  /*72e0*/  HADD2.F32 R111, -RZ, R0.H1_H1 ;  /* 0x30000000ff6f7230 */ /* 0x000fe20000004100 */
[----:B------:R-:W-:Y:S01]  /*72f0*/  F2FP.F16.E5M2.UNPACK_B R0, R156.H1 ;  /* 0x0000009cff00723e */ /* 0x000fe200030004ff */
[--C-:B------:R-:W-:Y:S02]  /*7300*/  HADD2.F32 R120, -RZ, R4.reuse.H0_H0 ;  /* 0x20000004ff787230 */ /* 0x100fe40000004100 */
[----:B------:R-:W-:Y:S02]  /*7310*/  HADD2.F32 R115, -RZ, R4.H1_H1 ;  /* 0x30000004ff737230 */ /* 0x000fe40000004100 */
[--C-:B------:R-:W-:Y:S01]  /*7320*/  HADD2.F32 R114, -RZ, R3.reuse.H0_H0 ;  /* 0x20000003ff727230 */ /* 0x100fe20000004100 */
[----:B------:R-:W1:Y:S01]  /*7330*/  LDTM.x64 R4, tmem[UR4+0x40] ;  /* 0x00004004000479ee */ /* 0x000e620008340000 */
[----:B------:R-:W-:Y:S01]  /*7340*/  HADD2.F32 R109, -RZ, R3.H1_H1 ;  /* 0x30000003ff6d7230 */ /* 0x000fe20000004100 */
[----:B------:R-:W-:Y:S01]  /*7350*/  F2FP.F16.E5M2.UNPACK_B R3, R157.H1 ;  /* 0x0000009dff03723e */ /* 0x000fe200030004ff */
        /* <DEDUP_REMOVED lines=14> */
[----:B------:R-:W-:Y:S01]  /*7440*/  F2FP.F16.E5M2.UNPACK_B R0, R160.H1 ;  /* 0x000000a0ff00723e */ /* 0x000fe200030004ff */
[--C-:B------:R-:W-:Y:S02]  /*7450*/  HADD2.F32 R132, -RZ, R3.reuse.H0_H0 ;  /* 0x20000003ff847230 */ /* 0x100fe40000004100 */
[C---:B-1----:R-:W-:Y:S01]  /*7460*/  FMUL R7, R78.reuse, R7 ;  /* 0x000000074e077220 */ /* 0x042fe20000400000 */
        /* <DEDUP_REMOVED lines=10> */
[C---:B------:R-:W-:Y:S01]  /*7510*/  FMUL R0, R78.reuse, R4 ;  /* 0x000000044e007220 */ /* 0x040fe20000400000 */
[--C-:B------:R-:W-:Y:S01]  /*7520*/  HADD2.F32 R140, -RZ, R135.reuse.H0_H0 ;  /* 0x20000087ff8c7230 */ /* 0x100fe20000004100 */
[----:B------:R-:W-:Y:S01]  /*7530*/  F2FP.F16.E5M2.UNPACK_B R4, R163 ;  /* 0x000000a3ff04723e */ /* 0x000fe200020004ff */
[----:B------:R-:W-:Y:S02]  /*7540*/  HADD2.F32 R135, -RZ, R135.H1_H1 ;  /* 0x30000087ff877230 */ /* 0x000fe40000004100 */
[C---:B------:R-:W-:Y:S01]  /*7550*/  FFMA R0, R81.reuse, R2, R0 ;  /* 0x0000000251007223 */ /* 0x040fe20000000000 */
[C---:B------:R-:W-:Y:S01]  /*7560*/  FMUL R2, R78.reuse, R5 ;  /* 0x000000054e027220 */ /* 0x040fe20000400000 */
[--C-:B------:R-:W-:Y:S01]  /*7570*/  HADD2.F32 R142, -RZ, R3.reuse.H0_H0 ;  /* 0x20000003ff8e7230 */ /* 0x100fe20000004100 */
[----:B------:R-:W-:Y:S01]  /*7580*/  F2FP.F16.E5M2.UNPACK_B R5, R163.H1 ;  /* 0x000000a3ff05723e */ /* 0x000fe200030004ff */
[----:B------:R-:W-:Y:S02]  /*7590*/  HADD2.F32 R137, -RZ, R3.H1_H1 ;  /* 0x30000003ff897230 */ /* 0x000fe40000004100 */
[C---:B------:R-:W-:Y:S01]  /*75a0*/  FFMA R2, R81.reuse, R82, R2 ;  /* 0x0000005251027223 */ /* 0x040fe20000000002 */
[--C-:B------:R-:W-:Y:S02]  /*75b0*/  HADD2.F32 R82, -RZ, R4.reuse.H0_H0 ;  /* 0x20000004ff527230 */ /* 0x100fe40000004100 */
[C---:B------:R-:W-:Y:S01]  /*75c0*/  FMUL R3, R78.reuse, R6 ;  /* 0x000000064e037220 */ /* 0x040fe20000400000 */
[----:B------:R-:W-:Y:S02]  /*75d0*/  HADD2.F32 R139, -RZ, R4.H1_H1 ;  /* 0x30000004ff8b7230 */ /* 0x000fe40000004100 */
[C---:B------:R-:W-:Y:S01]  /*75e0*/  FMUL R4, R78.reuse, R9 ;  /* 0x000000094e047220 */ /* 0x040fe20000400000 */
[--C-:B------:R-:W-:Y:S02]  /*75f0*/  HADD2.F32 R141, -RZ, R5.reuse.H1_H1 ;  /* 0x30000005ff8d7230 */ /* 0x100fe40000004100 */
[C---:B------:R-:W-:Y:S01]  /*7600*/  FFMA R3, R81.reuse, R84, R3 ;  /* 0x0000005451037223 */ /* 0x040fe20000000003 */
[----:B------:R-:W-:Y:S01]  /*7610*/  FFMA R7, R81, R86, R7 ;  /* 0x0000005651077223 */ /* 0x000fe20000000007 */
[----:B------:R-:W-:Y:S02]  /*7620*/  HADD2.F32 R84, -RZ, R5.H0_H0 ;  /* 0x20000005ff547230 */ /* 0x000fe40000004100 */
[C---:B------:R-:W-:Y:S01]  /*7630*/  FMUL R5, R78.reuse, R10 ;  /* 0x0000000a4e057220 */ /* 0x040fe20000400000 */
[C---:B------:R-:W-:Y:S01]  /*7640*/  FMUL R6, R78.reuse, R11 ;  /* 0x0000000b4e067220 */ /* 0x040fe20000400000 */
[C---:B------:R-:W-:Y:S01]  /*7650*/  FMUL R11, R78.reuse, R16 ;  /* 0x000000104e0b7220 */ /* 0x040fe20000400000 */
[----:B------:R-:W-:Y:S01]  /*7660*/  F2FP.SATFINITE.E5M2.F32.PACK_AB_MERGE_C R143, R7, R3, RZ ;  /* 0x00000003078f723e */ /* 0x000fe200048060ff */
[C---:B------:R-:W-:Y:S01]  /*7670*/  FMUL R3, R78.reuse, R8 ;  /* 0x000000084e037220 */ /* 0x040fe20000400000 */
[C---:B------:R-:W-:Y:S01]  /*7680*/  FMUL R7, R78.reuse, R12 ;  /* 0x0000000c4e077220 */ /* 0x040fe20000400000 */
[C---:B------:R-:W-:Y:S01]  /*7690*/  FMUL R8, R78.reuse, R13 ;  /* 0x0000000d4e087220 */ /* 0x040fe20000400000 */
[C---:B------:R-:W-:Y:S01]  /*76a0*/  FMUL R12, R78.reuse, R17 ;  /* 0x000000114e0c7220 */ /* 0x040fe20000400000 */
[C---:B------:R-:W-:Y:S01]  /*76b0*/  FFMA R3, R81.reuse, R88, R3 ;  /* 0x0000005851037223 */ /* 0x040fe20000000003 */
[C---:B------:R-:W-:Y:S01]  /*76c0*/  FFMA R4, R81.reuse, R83, R4 ;  /* 0x0000005351047223 */ /* 0x040fe20000000004 */
[C---:B------:R-:W-:Y:S01]  /*76d0*/  FFMA R5, R81.reuse, R90, R5 ;  /* 0x0000005a51057223 */ /* 0x040fe20000000005 */
[C---:B------:R-:W-:Y:S01]  /*76e0*/  FFMA R6, R81.reuse, R85, R6 ;  /* 0x0000005551067223 */ /* 0x040fe20000000006 */
[C---:B------:R-:W-:Y:S01]  /*76f0*/  FFMA R7, R81.reuse, R92, R7 ;  /* 0x0000005c51077223 */ /* 0x040fe20000000007 */
[C---:B------:R-:W-:Y:S01]  /*7700*/  FFMA R8, R81.reuse, R87, R8 ;  /* 0x0000005751087223 */ /* 0x040fe20000000008 */
[C---:B------:R-:W-:Y:S01]  /*7710*/  FMUL R16, R78.reuse, R21 ;  /* 0x000000154e107220 */ /* 0x040fe20000400000 */
[----:B------:R-:W-:Y:S01]  /*7720*/  FMUL R9, R78, R14 ;  /* 0x0000000e4e097220 */ /* 0x000fe20000400000 */
[----:B------:R-:W-:Y:S01]  /*7730*/  F2FP.SATFINITE.E5M2.F32.PACK_AB_MERGE_C R5, R6, R5, RZ ;  /* 0x000000050605723e */ /* 0x000fe200048060ff */
[C---:B------:R-:W-:Y:S01]  /*7740*/  FMUL R10, R78.reuse, R15 ;  /* 0x0000000f4e0a7220 */ /* 0x040fe20000400000 */
[C---:B------:R-:W-:Y:S01]  /*7750*/  FMUL R15, R78.reuse, R20 ;  /* 0x000000144e0f7220 */ /* 0x040fe20000400000 */
[C---:B------:R-:W-:Y:S01]  /*7760*/  FFMA R9, R81.reuse, R94, R9 ;  /* 0x0000005e51097223 */ /* 0x040fe20000000009 */
[C---:B------:R-:W-:Y:S01]  /*7770*/  FMUL R20, R78.reuse, R25 ;  /* 0x000000194e147220 */ /* 0x040fe20000400000 */
[C---:B------:R-:W-:Y:S01]  /*7780*/  FFMA R10, R81.reuse, R89, R10 ;  /* 0x00000059510a7223 */ /* 0x040fe2000000000a */
[C---:B------:R-:W-:Y:S01]  /*7790*/  FFMA R11, R81.reuse, R96, R11 ;  /* 0x00000060510b7223 */ /* 0x040fe2000000000b */
[C---:B------:R-:W-:Y:S01]  /*77a0*/  FFMA R12, R81.reuse, R91, R12 ;  /* 0x0000005b510c7223 */ /* 0x040fe2000000000c */
[C---:B------:R-:W-:Y:S01]  /*77b0*/  FMUL R13, R78.reuse, R18 ;  /* 0x000000124e0d7220 */ /* 0x040fe20000400000 */
[----:B------:R-:W-:Y:S01]  /*77c0*/  FMUL R14, R78, R19 ;  /* 0x000000134e0e7220 */ /* 0x000fe20000400000 */
[----:B------:R-:W-:Y:S01]  /*77d0*/  F2FP.SATFINITE.E5M2.F32.PACK_AB_MERGE_C R9, R10, R9, RZ ;  /* 0x000000090a09723e */ /* 0x000fe200048060ff */
[C---:B------:R-:W-:Y:S01]  /*77e0*/  FMUL R19, R78.reuse, R24 ;  /* 0x000000184e137220 */ /* 0x040fe20000400000 */
        /* <DEDUP_REMOVED lines=17> */
[----:B------:R-:W-:Y:S01]  /*7900*/  FMUL R27, R78, R32 ;  /* 0x000000204e1b7220 */ /* 0x000fe20000400000 */
[C---:B------:R-:W-:Y:S01]  /*7910*/  FFMA R21, R81.reuse, R106, R21 ;  /* 0x0000006a51157223 */ /* 0x040fe20000000015 */
[C---:B------:R-:W-:Y:S01]  /*7920*/  FFMA R22, R81.reuse, R101, R22 ;  /* 0x0000006551167223 */ /* 0x040fe20000000016 */
[----:B------:R-:W-:Y:S01]  /*7930*/  F2FP.SATFINITE.E5M2.F32.PACK_AB_MERGE_C R16, R16, R15, R17 ;  /* 0x0000000f1010723e */ /* 0x000fe20004806011 */
[C---:B------:R-:W-:Y:S01]  /*7940*/  FFMA R23, R81.reuse, R108, R23 ;  /* 0x0000006c51177223 */ /* 0x040fe20000000017 */
[C---:B------:R-:W-:Y:S01]  /*7950*/  FFMA R24, R81.reuse, R103, R24 ;  /* 0x0000006751187223 */ /* 0x040fe20000000018 */
[----:B------:R-:W-:Y:S01]  /*7960*/  FMUL R32, R78, R37 ;  /* 0x000000254e207220 */ /* 0x000fe20000400000 */
[----:B------:R-:W-:Y:S01]  /*7970*/  F2FP.SATFINITE.E5M2.F32.PACK_AB_MERGE_C R21, R22, R21, RZ ;  /* 0x000000151615723e */ /* 0x000fe200048060ff */
[C---:B------:R-:W-:Y:S01]  /*7980*/  FMUL R25, R78.reuse, R30 ;  /* 0x0000001e4e197220 */ /* 0x040fe20000400000 */
[C---:B------:R-:W-:Y:S01]  /*7990*/  FMUL R26, R78.reuse, R31 ;  /* 0x0000001f4e1a7220 */ /* 0x040fe20000400000 */
[----:B------:R-:W-:Y:S01]  /*79a0*/  FMUL R31, R78, R36 ;  /* 0x000000244e1f7220 */ /* 0x000fe20000400000 */
[----:B------:R-:W-:Y:S01]  /*79b0*/  F2FP.SATFINITE.E5M2.F32.PACK_AB_MERGE_C R17, R20, R19, R21 ;  /* 0x000000131411723e */ /* 0x000fe20004806015 */
        /* <DEDUP_REMOVED lines=8> */
[----:B------:R-:W-:Y:S01]  /*7a40*/  FMUL R35, R78, R40 ;  /* 0x000000284e237220 */ /* 0x000fe20000400000 */
[C---:B------:R-:W-:Y:S01]  /*7a50*/  FFMA R29, R81.reuse, R114, R29 ;  /* 0x00000072511d7223 */ /* 0x040fe2000000001d */
[----:B------:R-:W-:Y:S01]  /*7a60*/  F2FP.SATFINITE.E5M2.F32.PACK_AB_MERGE_C R18, R24, R23, R18 ;  /* 0x000000171812723e */ /* 0x000fe20004806012 */
        /* <DEDUP_REMOVED lines=22> */
[C---:B------:R-:W-:Y:S01]  /*7bd0*/  FMUL R41, R78.reuse, R46 ;  /* 0x0000002e4e297220 */ /* 0x040fe20000400000 */
[C---:B------:R-:W-:Y:S01]  /*7be0*/  FMUL R42, R78.reuse, R47 ;  /* 0x0000002f4e2a7220 */ /* 0x040fe20000400000 */
[C---:B------:R-:W-:Y:S01]  /*7bf0*/  FFMA R40, R81.reuse, R119, R40 ;  /* 0x0000007751287223 */ /* 0x040fe20000000028 */
[--C-:B------:R-:W-:Y:S02]  /*7c00*/  HADD2.F32 R130, -RZ, R125.reuse.H0_H0 ;  /* 0x2000007dff827230 */ /* 0x100fe40000004100 */
[C---:B------:R-:W-:Y:S01]  /*7c10*/  FFMA R41, R81.reuse, R126, R41 ;  /* 0x0000007e51297223 */ /* 0x040fe20000000029 */
[----:B------:R-:W-:Y:S02]  /*7c20*/  HADD2.F32 R125, -RZ, R125.H1_H1 ;  /* 0x3000007dff7d7230 */ /* 0x000fe40000004100 */
[C---:B------:R-:W-:Y:S01]  /*7c30*/  FMUL R45, R78.reuse, R50 ;  /* 0x000000324e2d7220 */ /* 0x040fe20000400000 */
[C---:B------:R-:W-:Y:S01]  /*7c40*/  FFMA R42, R81.reuse, R121, R42 ;  /* 0x00000079512a7223 */ /* 0x040fe2000000002a */
[C---:B------:R-:W-:Y:S01]  /*7c50*/  FMUL R46, R78.reuse, R51 ;  /* 0x000000334e2e7220 */ /* 0x040fe20000400000 */
[C---:B------:R-:W-:Y:S01]  /*7c60*/  FFMA R43, R81.reuse, R128, R43 ;  /* 0x00000080512b7223 */ /* 0x040fe2000000002b */
[C---:B------:R-:W-:Y:S01]  /*7c70*/  FMUL R47, R78.reuse, R52 ;  /* 0x000000344e2f7220 */ /* 0x040fe20000400000 */
        /* <DEDUP_REMOVED lines=10> */
[C---:B------:R-:W-:Y:S01]  /*7d20*/  FFMA R45, R81.reuse, R130, R45 ;  /* 0x00000082512d7223 */ /* 0x040fe2000000002d */
[C---:B------:R-:W-:Y:S01]  /*7d30*/  FMUL R59, R78.reuse, R64 ;  /* 0x000000404e3b7220 */ /* 0x040fe20000400000 */
[C---:B------:R-:W-:Y:S01]  /*7d40*/  FMUL R60, R78.reuse, R65 ;  /* 0x000000414e3c7220 */ /* 0x040fe20000400000 */
[C---:B------:R-:W-:Y:S01]  /*7d50*/  FMUL R61, R78.reuse, R66 ;  /* 0x000000424e3d7220 */ /* 0x040fe20000400000 */
[----:B------:R-:W-:Y:S01]  /*7d60*/  FMUL R62, R78, R67 ;  /* 0x000000434e3e7220 */ /* 0x000fe20000400000 */
[C---:B------:R-:W-:Y:S01]  /*7d70*/  FFMA R46, R81.reuse, R125, R46 ;  /* 0x0000007d512e7223 */ /* 0x040fe2000000002e */
[----:B------:R-:W-:Y:S01]  /*7d80*/  F2FP.SATFINITE.E5M2.F32.PACK_AB_MERGE_C R64, R2, R0, R143 ;  /* 0x000000000240723e */ /* 0x000fe2000480608f */
[C---:B------:R-:W-:Y:S01]  /*7d90*/  FFMA R47, R81.reuse, R132, R47 ;  /* 0x00000084512f7223 */ /* 0x040fe2000000002f */
[----:B------:R-:W-:Y:S01]  /*7da0*/  F2FP.SATFINITE.E5M2.F32.PACK_AB_MERGE_C R65, R4, R3, R5 ;  /* 0x000000030441723e */ /* 0x000fe20004806005 */
[C---:B------:R-:W-:Y:S01]  /*7db0*/  FFMA R48, R81.reuse, R127, R48 ;  /* 0x0000007f51307223 */ /* 0x040fe20000000030 */
[----:B------:R-:W-:Y:S01]  /*7dc0*/  F2FP.SATFINITE.E5M2.F32.PACK_AB_MERGE_C R66, R8, R7, R9 ;  /* 0x000000070842723e */ /* 0x000fe20004806009 */
[C---:B------:R-:W-:Y:S01]  /*7dd0*/  FFMA R49, R81.reuse, R134, R49 ;  /* 0x0000008651317223 */ /* 0x040fe20000000031 */
[----:B------:R-:W-:Y:S01]  /*7de0*/  F2FP.SATFINITE.E5M2.F32.PACK_AB_MERGE_C R67, R12, R11, R13 ;  /* 0x0000000b0c43723e */ /* 0x000fe2000480600d */
[----:B------:R-:W-:Y:S01]  /*7df0*/  FMUL R53, R78, R58 ;  /* 0x0000003a4e357220 */ /* 0x000fe20000400000 */
[C---:B------:R-:W-:Y:S01]  /*7e00*/  FFMA R50, R81.reuse, R129, R50 ;  /* 0x0000008151327223 */ /* 0x040fe20000000032 */
[C---:B------:R-:W-:Y:S01]  /*7e10*/  FFMA R51, R81.reuse, R136, R51 ;  /* 0x0000008851337223 */ /* 0x040fe20000000033 */
[C---:B------:R-:W-:Y:S01]  /*7e20*/  FFMA R52, R81.reuse, R131, R52 ;  /* 0x0000008351347223 */ /* 0x040fe20000000034 */
[----:B------:R1:W-:Y:S01]  /*7e30*/  STS.128 [R172+UR49+0xa200], R64 ;  /* 0x00a20040ac007988 */ /* 0x0003e20008000c31 */
[C---:B------:R-:W-:Y:S01]  /*7e40*/  FFMA R53, R81.reuse, R138, R53 ;  /* 0x0000008a51357223 */ /* 0x040fe20000000035 */
[----:B------:R-:W-:Y:S01]  /*7e50*/  F2FP.SATFINITE.E5M2.F32.PACK_AB_MERGE_C R37, R38, R37, RZ ;  /* 0x000000252625723e */ /* 0x000fe200048060ff */
[C---:B------:R-:W-:Y:S01]  /*7e60*/  FFMA R54, R81.reuse, R133, R54 ;  /* 0x0000008551367223 */ /* 0x040fe20000000036 */
[----:B------:R-:W-:Y:S01]  /*7e70*/  FMUL R58, R78, R63 ;  /* 0x0000003f4e3a7220 */ /* 0x000fe20000400000 */
[C---:B------:R-:W-:Y:S01]  /*7e80*/  FFMA R55, R81.reuse, R140, R55 ;  /* 0x0000008c51377223 */ /* 0x040fe20000000037 */
[C---:B------:R-:W-:Y:S01]  /*7e90*/  FFMA R56, R81.reuse, R135, R56 ;  /* 0x0000008751387223 */ /* 0x040fe20000000038 */
[C---:B------:R-:W-:Y:S01]  /*7ea0*/  FFMA R57, R81.reuse, R142, R57 ;  /* 0x0000008e51397223 */ /* 0x040fe20000000039 */
[----:B------:R1:W-:Y:S01]  /*7eb0*/  STS.128 [R192+0xa010], R16 ;  /* 0x00a01010c0007388 */ /* 0x0003e20000000c00 */
[----:B------:R-:W-:Y:S01]  /*7ec0*/  F2FP.SATFINITE.E5M2.F32.PACK_AB_MERGE_C R33, R36, R35, R37 ;  /* 0x000000232421723e */ /* 0x000fe20004806025 */
[C---:B------:R-:W-:Y:S01]  /*7ed0*/  FFMA R58, R81.reuse, R137, R58 ;  /* 0x00000089513a7223 */ /* 0x040fe2000000003a */
[----:B------:R-:W-:Y:S01]  /*7ee0*/  F2FP.SATFINITE.E5M2.F32.PACK_AB_MERGE_C R34, R42, R41, RZ ;  /* 0x000000292a22723e */ /* 0x000fe200048060ff */
[C---:B------:R-:W-:Y:S01]  /*7ef0*/  FFMA R59, R81.reuse, R82, R59 ;  /* 0x00000052513b7223 */ /* 0x040fe2000000003b */
[----:B------:R-:W-:Y:S01]  /*7f00*/  F2FP.SATFINITE.E5M2.F32.PACK_AB_MERGE_C R35, R46, R45, RZ ;  /* 0x0000002d2e23723e */ /* 0x000fe200048060ff */
        /* <DEDUP_REMOVED lines=25> */
[----:B------:R-:W-:Y:S02]  /*80a0*/  UIADD3 UR8, UP0, UPT, UR52, 0x680, URZ ;  /* 0x0000068034087890 */ /* 0x000fe4000ff1e0ff */
[----:B------:R-:W-:Y:S02]  /*80b0*/  UIADD3 UR5, UPT, UPT, UR41, 0x40, URZ ;  /* 0x0000004029057890 */ /* 0x000fe4000fffe0ff */
[----:B------:R-:W-:Y:S02]  /*80c0*/  UIADD3 UR4, UPT, UPT, UR49, 0xa200, URZ ;  /* 0x0000a20031047890 */ /* 0x000fe4000fffe0ff */
[----:B------:R-:W-:Y:S01]  /*80d0*/  UIADD3.X UR9, UPT, UPT, URZ, UR53, URZ, UP0, !UPT ;  /* 0x00000035ff097290 */ /* 0x000fe200087fe4ff */
[----:B------:R-:W-:Y:S01]  /*80e0*/  UMOV UR6, UR42 ;  /* 0x0000002a00067c82 */ /* 0x000fe20008000000 */
[----:B------:R-:W-:Y:S07]  /*80f0*/  UMOV UR7, UR36 ;  /* 0x0000002400077c82 */ /* 0x000fee0008000000 */
[----:B------:R2:W-:Y:S01]  /*8100*/  UTMASTG.3D [UR4], [UR8] ;  /* 0x00000004080073b5 */ /* 0x0005e20008010000 */
[----:B------:R0:W-:Y:S01]  /*8110*/  UTMACMDFLUSH ;  /* 0x00000000000079b7 */ /* 0x0001e20000000000 */
[----:B--2---:R-:W-:Y:S04]  /*8120*/  DEPBAR.LE SB0, 0x1 ;  /* 0x000080400000791a */ /* 0x004fe80000000000 */
.L_x_106:
[----:B------:R-:W-:Y:S05]  /*8130*/  BSYNC.RECONVERGENT B0 ;  /* 0x0000000000007941 */ /* 0x000fea0003800200 */
.L_x_105:
        /* <DEDUP_REMOVED lines=16> */
.L_x_110:
[----:B------:R-:W-:Y:S05]  /*8240*/  BSYNC B0 ;  /* 0x0000000000007941 */ /* 0x000fea0003800000 */
.L_x_109:
        /* <DEDUP_REMOVED lines=20> */
.L_x_108:
[----:B------:R-:W-:Y:S05]  /*8390*/  BSYNC B1 ;  /* 0x0000000000017941 */ /* 0x000fea0003800000 */
.L_x_107:
[----:B--2---:R-:W-:Y:S01]  /*83a0*/  VIADD R0, R80, 0x80 ;  /* 0x0000008050007836 */ /* 0x004fe20000000000 */
        /* <DEDUP_REMOVED lines=10> */
[----:B------:R-:W5:Y:S01]  /*8450*/  LDCU.64 UR6, c[0x4][0x80] ;  /* 0x01001000ff0677ac */ /* 0x000f620008000a00 */
[----:B------:R-:W1:Y:S01]  /*8460*/  LDC.64 R2, c[0x4][R3] ;  /* 0x0100000003027b82 */ /* 0x000e620000000a00 */
[----:B------:R-:W3:Y:S01]  /*8470*/  LDCU.64 UR4, c[0x4][0x18] ;  /* 0x01000300ff0477ac */ /* 0x000ee20008000a00 */
[----:B--2---:R-:W-:Y:S01]  /*8480*/  MOV R5, UR9 ;  /* 0x0000000900057c02 */ /* 0x004fe20008000f00 */
[----:B------:R-:W-:Y:S01]  /*8490*/  IMAD.U32 R4, RZ, RZ, UR8 ;  /* 0x00000008ff047e24 */ /* 0x000fe2000f8e00ff */
[----:B-----5:R-:W-:Y:S01]  /*84a0*/  MOV R7, UR7 ;  /* 0x0000000700077c02 */ /* 0x020fe20008000f00 */
[----:B------:R-:W-:Y:S01]  /*84b0*/  IMAD.U32 R6, RZ, RZ, UR6 ;  /* 0x00000006ff067e24 */ /* 0x000fe2000f8e00ff */
[----:B---3--:R-:W-:Y:S01]  /*84c0*/  MOV R11, UR5 ;  /* 0x00000005000b7c02 */ /* 0x008fe20008000f00 */
[----:B------:R-:W-:Y:S02]  /*84d0*/  IMAD.U32 R10, RZ, RZ, UR4 ;  /* 0x00000004ff0a7e24 */ /* 0x000fe4000f8e00ff */
[----:B------:R-:W-:Y:S07]  /*84e0*/  LEPC R20, `(.L_x_113) ;  /* 0x000000001014794e */ /* 0x000fee0000000000 */
[----:B-1--4-:R-:W-:Y:S05]  /*84f0*/  CALL.ABS.NOINC R2 ;  /* 0x0000000002007343 */ /* 0x012fea0003c00000 */
.L_x_113:
[----:B------:R-:W-:Y:S05]  /*8500*/  BSYNC.RECONVERGENT B6 ;  /* 0x0000000000067941 */ /* 0x000fea0003800200 */
.L_x_112:
[----:B---3--:R-:W-:Y:S01]  /*8510*/  F2FP.F16.E5M2.UNPACK_B R4, R149 ;  /* 0x00000095ff04723e */ /* 0x008fe200020004ff */
        /* <DEDUP_REMOVED lines=13> */
[----:B----4-:R-:W-:Y:S01]  /*85f0*/  F2FP.F16.E5M2.UNPACK_B R125, R159.H1 ;  /* 0x0000009fff7d723e */ /* 0x010fe200030004ff */
        /* <DEDUP_REMOVED lines=262> */
[----:B------:R-:W-:Y:S02]  /*9660*/  UIADD3 UR8, UP0, UPT, UR52, 0x680, URZ ;  /* 0x0000068034087890 */ /* 0x000fe4000ff1e0ff */
[----:B------:R-:W-:Y:S02]  /*9670*/  UIADD3 UR5, UPT, UPT, UR41, 0x80, URZ ;  /* 0x0000008029057890 */ /* 0x000fe4000fffe0ff */
[----:B------:R-:W-:Y:S01]  /*9680*/  MOV R188, UR10 ;  /* 0x0000000a00bc7c02 */ /* 0x000fe20008000f00 */
[----:B------:R-:W-:Y:S01]  /*9690*/  UIADD3.X UR9, UPT, UPT, URZ, UR53, URZ, UP0, !UPT ;  /* 0x00000035ff097290 */ /* 0x000fe200087fe4ff */
[----:B------:R-:W-:Y:S02]  /*96a0*/  UMOV UR6, UR42 ;  /* 0x0000002a00067c82 */ /* 0x000fe40008000000 */
[----:B------:R-:W-:Y:S01]  /*96b0*/  R2UR UR4, R188 ;  /* 0x00000000bc0472ca */ /* 0x000fe200000e0000 */
[----:B------:R-:W-:Y:S11]  /*96c0*/  UMOV UR7, UR36 ;  /* 0x0000002400077c82 */ /* 0x000ff60008000000 */
[----:B------:R-:W-:Y:S01]  /*96d0*/  @!UPT UIADD3 URZ, UPT, UPT, URZ, URZ, URZ ;  /* 0x000000fffffff290 */ /* 0x000fe2000fffe0ff */
[----:B------:R2:W-:Y:S01]  /*96e0*/  UTMASTG.3D [UR4], [UR8] ;  /* 0x00000004080073b5 */ /* 0x0005e20008010000 */
[----:B------:R0:W-:Y:S01]  /*96f0*/  UTMACMDFLUSH ;  /* 0x00000000000079b7 */ /* 0x0001e20000000000 */
[----:B--2---:R-:W-:Y:S04]  /*9700*/  DEPBAR.LE SB0, 0x1 ;  /* 0x000080400000791a */ /* 0x004fe80000000000 */
.L_x_115:
[----:B------:R-:W-:Y:S05]  /*9710*/  BSYNC.RECONVERGENT B0 ;  /* 0x0000000000007941 */ /* 0x000fea0003800200 */
.L_x_114:
        /* <DEDUP_REMOVED lines=16> */
.L_x_119:
[----:B------:R-:W-:Y:S05]  /*9820*/  BSYNC B0 ;  /* 0x0000000000007941 */ /* 0x000fea0003800000 */
.L_x_118:
        /* <DEDUP_REMOVED lines=20> */
.L_x_117:
[----:B------:R-:W-:Y:S05]  /*9970*/  BSYNC B1 ;  /* 0x0000000000017941 */ /* 0x000fea0003800000 */
.L_x_116:
[----:B--2---:R-:W-:Y:S05]  /*9980*/  VIADD R0, R80, 0xc0 ;  /* 0x000000c050007836 */ /* 0x004fea0000000000 */
        /* <DEDUP_REMOVED lines=20> */
.L_x_121:
[----:B------:R-:W-:Y:S01]  /*9ad0*/  ISETP.NE.AND P0, PT, R189, RZ, PT ;  /* 0x000000ffbd00720c */ /* 0x000fe20003f05270 */
[----:B------:R-:W-:Y:S05]  /*9ae0*/  WARPSYNC.ALL ;  /* 0x0000000000007948 */ /* 0x000fea0003800000 */
[----:B------:R-:W-:Y:S01]  /*9af0*/  R2UR UR4, R80 ;  /* 0x00000000500472ca */ /* 0x000fe200000e0000 */
[----:B------:R-:W-:Y:S01]  /*9b00*/  BSSY.RECONVERGENT B0, `(.L_x_122) ;  /* 0x000011d000007945 */ /* 0x000fe20003800200 */
[----:B---3--:R-:W-:Y:S02]  /*9b10*/  F2FP.F16.E5M2.UNPACK_B R11, R149 ;  /* 0x00000095ff0b723e */ /* 0x008fe400020004ff */
[----:B------:R-:W-:Y:S02]  /*9b20*/  F2FP.F16.E5M2.UNPACK_B R10, R150 ;  /* 0x00000096ff0a723e */ /* 0x000fe400020004ff */
[----:B------:R-:W-:Y:S01]  /*9b30*/  F2FP.F16.E5M2.UNPACK_B R9, R151 ;  /* 0x00000097ff09723e */ /* 0x000fe200020004ff */
[--C-:B------:R-:W-:Y:S01]  /*9b40*/  HADD2.F32 R83, -RZ, R11.reuse.H0_H0 ;  /* 0x2000000bff537230 */ /* 0x100fe20000004100 */
[----:B----4-:R-:W-:Y:S01]  /*9b50*/  F2FP.F16.E5M2.UNPACK_B R8, R152 ;  /* 0x00000098ff08723e */ /* 0x010fe200020004ff */
[----:B------:R-:W-:Y:S01]  /*9b60*/  HADD2.F32 R84, -RZ, R11.H1_H1 ;  /* 0x3000000bff547230 */ /* 0x000fe20000004100 */
[----:B------:R-:W-:Y:S01]  /*9b70*/  F2FP.F16.E5M2.UNPACK_B R7, R153 ;  /* 0x00000099ff07723e */ /* 0x000fe200020004ff */
[--C-:B------:R-:W-:Y:S01]  /*9b80*/  HADD2.F32 R87, -RZ, R10.reuse.H0_H0 ;  /* 0x2000000aff577230 */ /* 0x100fe20000004100 */
[----:B------:R-:W-:Y:S01]  /*9b90*/  F2FP.F16.E5M2.UNPACK_B R6, R154 ;  /* 0x0000009aff06723e */ /* 0x000fe200020004ff */
[----:B------:R-:W-:Y:S01]  /*9ba0*/  HADD2.F32 R88, -RZ, R10.H1_H1 ;  /* 0x3000000aff587230 */ /* 0x000fe20000004100 */
[----:B------:R-:W-:Y:S01]  /*9bb0*/  F2FP.F16.E5M2.UNPACK_B R5, R155 ;  /* 0x0000009bff05723e */ /* 0x000fe200020004ff */
[--C-:B------:R-:W-:Y:S01]  /*9bc0*/  HADD2.F32 R91, -RZ, R9.reuse.H0_H0 ;  /* 0x20000009ff5b7230 */ /* 0x100fe20000004100 */
[----:B-1----:R-:W-:Y:S01]  /*9bd0*/  F2FP.F16.E5M2.UNPACK_B R4, R156 ;  /* 0x0000009cff04723e */ /* 0x002fe200020004ff */
[----:B------:R-:W-:Y:S01]  /*9be0*/  HADD2.F32 R92, -RZ, R9.H1_H1 ;  /* 0x30000009ff5c7230 */ /* 0x000fe20000004100 */
[-C--:B------:R-:W-:Y:S01]  /*9bf0*/  F2FP.F16.E5M2.UNPACK_B R2, R148.reuse ;  /* 0x00000094ff02723e */ /* 0x080fe200020004ff */
[--C-:B------:R-:W-:Y:S01]  /*9c00*/  HADD2.F32 R95, -RZ, R8.reuse.H0_H0 ;  /* 0x20000008ff5f7230 */ /* 0x100fe20000004100 */
[----:B------:R-:W-:Y:S01]  /*9c10*/  F2FP.F16.E5M2.UNPACK_B R148, R148.H1 ;  /* 0x00000094ff94723e */ /* 0x000fe200030004ff */
[----:B------:R-:W-:Y:S01]  /*9c20*/  HADD2.F32 R97, -RZ, R8.H1_H1 ;  /* 0x30000008ff617230 */ /* 0x000fe20000004100 */
[----:B------:R-:W-:Y:S01]  /*9c30*/  F2FP.F16.E5M2.UNPACK_B R149, R149.H1 ;  /* 0x00000095ff95723e */ /* 0x000fe200030004ff */
[--C-:B------:R-:W-:Y:S01]  /*9c40*/  HADD2.F32 R98, -RZ, R7.reuse.H0_H0 ;  /* 0x20000007ff627230 */ /* 0x100fe20000004100 */
[----:B------:R-:W-:Y:S01]  /*9c50*/  F2FP.F16.E5M2.UNPACK_B R150, R150.H1 ;  /* 0x00000096ff96723e */ /* 0x000fe200030004ff */
[----:B------:R-:W-:Y:S01]  /*9c60*/  HADD2.F32 R101, -RZ, R7.H1_H1 ;  /* 0x30000007ff657230 */ /* 0x000fe20000004100 */
[----:B------:R-:W-:Y:S01]  /*9c70*/  F2FP.F16.E5M2.UNPACK_B R151, R151.H1 ;  /* 0x00000097ff97723e */ /* 0x000fe200030004ff */
[--C-:B------:R-:W-:Y:S01]  /*9c80*/  HADD2.F32 R102, -RZ, R6.reuse.H0_H0 ;  /* 0x20000006ff667230 */ /* 0x100fe20000004100 */
[----:B------:R-:W-:Y:S01]  /*9c90*/  F2FP.F16.E5M2.UNPACK_B R138, R163 ;  /* 0x000000a3ff8a723e */ /* 0x000fe200020004ff */
[----:B------:R-:W-:Y:S01]  /*9ca0*/  HADD2.F32 R105, -RZ, R6.H1_H1 ;  /* 0x30000006ff697230 */ /* 0x000fe20000004100 */
[----:B------:R-:W-:Y:S01]  /*9cb0*/  R2UR UR5, R193 ;  /* 0x00000000c10572ca */ /* 0x000fe200000e0000 */
[--C-:B------:R-:W-:Y:S01]  /*9cc0*/  HADD2.F32 R106, -RZ, R5.reuse.H0_H0 ;  /* 0x20000005ff6a7230 */ /* 0x100fe20000004100 */
[----:B------:R-:W-:Y:S01]  /*9cd0*/  F2FP.F16.E5M2.UNPACK_B R116, R157 ;  /* 0x0000009dff74723e */ /* 0x000fe200020004ff */
[----:B------:R-:W-:Y:S01]  /*9ce0*/  HADD2.F32 R109, -RZ, R5.H1_H1 ;  /* 0x30000005ff6d7230 */ /* 0x000fe20000004100 */
[----:B------:R-:W-:Y:S01]  /*9cf0*/  F2FP.F16.E5M2.UNPACK_B R120, R158 ;  /* 0x0000009eff78723e */ /* 0x000fe200020004ff */
[--C-:B------:R-:W-:Y:S01]  /*9d00*/  HADD2.F32 R110, -RZ, R4.reuse.H0_H0 ;  /* 0x20000004ff6e7230 */ /* 0x100fe20000004100 */
[----:B------:R-:W-:Y:S01]  /*9d10*/  F2FP.F16.E5M2.UNPACK_B R124, R159 ;  /* 0x0000009fff7c723e */ /* 0x000fe200020004ff */
[----:B------:R-:W-:Y:S01]  /*9d20*/  HADD2.F32 R113, -RZ, R4.H1_H1 ;  /* 0x30000004ff717230 */ /* 0x000fe20000004100 */
[----:B------:R-:W-:Y:S01]  /*9d30*/  F2FP.F16.E5M2.UNPACK_B R128, R160 ;  /* 0x000000a0ff80723e */ /* 0x000fe200020004ff */
[----:B------:R-:W1:Y:S01]  /*9d40*/  LDTM.x64 R4, tmem[UR4+0xc0] ;  /* 0x0000c004000479ee */ /* 0x000e620008340000 */
[--C-:B------:R-:W-:Y:S01]  /*9d50*/  HADD2.F32 R0, -RZ, R2.reuse.H0_H0 ;  /* 0x20000002ff007230 */ /* 0x100fe20000004100 */
[----:B------:R-:W-:Y:S01]  /*9d60*/  NOP ;  /* 0x0000000000007918 */ /* 0x000fe20000000000 */
[----:B------:R-:W-:Y:S01]  /*9d70*/  HADD2.F32 R2, -RZ, R2.H1_H1 ;  /* 0x30000002ff027230 */ /* 0x000fe20000004100 */
[----:B------:R-:W-:Y:S01]  /*9d80*/  UIADD3 UR5, UPT, UPT, UR5, 0xb0, URZ ;  /* 0x000000b005057890 */ /* 0x000fe2000fffe0ff */
[--C-:B------:R-:W-:Y:S01]  /*9d90*/  HADD2.F32 R86, -RZ, R149.reuse.H1_H1 ;  /* 0x30000095ff567230 */ /* 0x100fe20000004100 */
[----:B------:R-:W-:Y:S01]  /*9da0*/  F2FP.F16.E5M2.UNPACK_B R132, R161 ;  /* 0x000000a1ff84723e */ /* 0x000fe200020004ff */
[--C-:B------:R-:W-:Y:S01]  /*9db0*/  HADD2.F32 R114, -RZ, R116.reuse.H0_H0 ;  /* 0x20000074ff727230 */ /* 0x100fe20000004100 */
[----:B------:R-:W-:Y:S01]  /*9dc0*/  UPRMT UR5, UR37, 0x654, UR5 ;  /* 0x0000065425057896 */ /* 0x000fe20008000005 */
[----:B------:R-:W-:Y:S01]  /*9dd0*/  HADD2.F32 R117, -RZ, R116.H1_H1 ;  /* 0x30000074ff757230 */ /* 0x000fe20000004100 */
[----:B------:R-:W-:Y:S01]  /*9de0*/  F2FP.F16.E5M2.UNPACK_B R136, R162 ;  /* 0x000000a2ff88723e */ /* 0x000fe200020004ff */
[--C-:B------:R-:W-:Y:S01]  /*9df0*/  HADD2.F32 R118, -RZ, R120.reuse.H0_H0 ;  /* 0x20000078ff767230 */ /* 0x100fe20000004100 */
[----:B------:R-:W-:Y:S01]  /*9e00*/  F2FP.F16.E5M2.UNPACK_B R152, R152.H1 ;  /* 0x00000098ff98723e */ /* 0x000fe200030004ff */
[----:B------:R-:W-:Y:S01]  /*9e10*/  HADD2.F32 R121, -RZ, R120.H1_H1 ;  /* 0x30000078ff797230 */ /* 0x000fe20000004100 */
[----:B------:R-:W-:Y:S01]  /*9e20*/  F2FP.F16.E5M2.UNPACK_B R153, R153.H1 ;  /* 0x00000099ff99723e */ /* 0x000fe200030004ff */
[--C-:B------:R-:W-:Y:S01]  /*9e30*/  HADD2.F32 R122, -RZ, R124.reuse.H0_H0 ;  /* 0x2000007cff7a7230 */ /* 0x100fe20000004100 */
[----:B------:R-:W-:Y:S01]  /*9e40*/  F2FP.F16.E5M2.UNPACK_B R154, R154.H1 ;  /* 0x0000009aff9a723e */ /* 0x000fe200030004ff */
[----:B-1----:R-:W-:Y:S01]  /*9e50*/  SYNCS.ARRIVE.TRANS64.RED.A1T0 RZ, [UR5], RZ ;  /* 0x000000ffffff79a7 */ /* 0x002fe20008100405 */
[----:B------:R-:W-:Y:S01]  /*9e60*/  HADD2.F32 R125, -RZ, R124.H1_H1 ;  /* 0x3000007cff7d7230 */ /* 0x000fe20000004100 */
[----:B------:R-:W-:Y:S01]  /*9e70*/  F2FP.F16.E5M2.UNPACK_B R155, R155.H1 ;  /* 0x0000009bff9b723e */ /* 0x000fe200030004ff */
[--C-:B------:R-:W-:Y:S01]  /*9e80*/  HADD2.F32 R126, -RZ, R128.reuse.H0_H0 ;  /* 0x20000080ff7e7230 */ /* 0x100fe20000004100 */
[----:B------:R-:W-:Y:S01]  /*9e90*/  F2FP.F16.E5M2.UNPACK_B R156, R156.H1 ;  /* 0x0000009cff9c723e */ /* 0x000fe200030004ff */
[----:B------:R-:W-:Y:S01]  /*9ea0*/  HADD2.F32 R129, -RZ, R128.H1_H1 ;  /* 0x30000080ff817230 */ /* 0x000fe20000004100 */
[----:B------:R-:W-:Y:S01]  /*9eb0*/  F2FP.F16.E5M2.UNPACK_B R157, R157.H1 ;  /* 0x0000009dff9d723e */ /* 0x000fe200030004ff */
[C---:B------:R-:W-:Y:S01]  /*9ec0*/  FMUL R4, R78.reuse, R4 ;  /* 0x000000044e047220 */ /* 0x040fe20000400000 */
[C---:B------:R-:W-:Y:S01]  /*9ed0*/  FMUL R5, R78.reuse, R5 ;  /* 0x000000054e057220 */ /* 0x040fe20000400000 */
[----:B------:R-:W-:Y:S02]  /*9ee0*/  HADD2.F32 R3, -RZ, R148.H0_H0 ;  /* 0x20000094ff037230 */ /* 0x000fe40000004100 */
        /* <DEDUP_REMOVED lines=11> */
[----:B------:R-:W-:Y:S02]  /*9fa0*/  HADD2.F32 R130, -RZ, R132.H0_H0 ;  /* 0x20000084ff827230 */ /* 0x000fe40000004100 */
[C---:B------:R-:W-:Y:S01]  /*9fb0*/  FMUL R6, R78.reuse, R6 ;  /* 0x000000064e067220 */ /* 0x040fe20000400000 */
[----:B------:R-:W-:Y:S02]  /*9fc0*/  HADD2.F32 R82, -RZ, R148.H1_H1 ;  /* 0x30000094ff527230 */ /* 0x000fe40000004100 */
[C---:B------:R-:W-:Y:S01]  /*9fd0*/  FMUL R7, R78.reuse, R7 ;  /* 0x000000074e077220 */ /* 0x040fe20000400000 */
[----:B------:R-:W-:Y:S02]  /*9fe0*/  HADD2.F32 R85, -RZ, R149.H0_H0 ;  /* 0x20000095ff557230 */ /* 0x000fe40000004100 */
[C---:B------:R-:W-:Y:S01]  /*9ff0*/  FFMA R6, R81.reuse, R3, R6 ;  /* 0x0000000351067223 */ /* 0x040fe20000000006 */
[----:B------:R-:W-:Y:S02]  /*a000*/  HADD2.F32 R133, -RZ, R132.H1_H1 ;  /* 0x30000084ff857230 */ /* 0x000fe40000004100 */
[C---:B------:R-:W-:Y:S01]  /*a010*/  FFMA R7, R81.reuse, R82, R7 ;  /* 0x0000005251077223 */ /* 0x040fe20000000007 */
[C---:B------:R-:W-:Y:S01]  /*a020*/  FFMA R8, R81.reuse, R83, R8 ;  /* 0x0000005351087223 */ /* 0x040fe20000000008 */
[C---:B------:R-:W-:Y:S01]  /*a030*/  FFMA R9, R81.reuse, R84, R9 ;  /* 0x0000005451097223 */ /* 0x040fe20000000009 */
[--C-:B------:R-:W-:Y:S02]  /*a040*/  HADD2.F32 R82, -RZ, R138.reuse.H0_H0 ;  /* 0x2000008aff527230 */ /* 0x100fe40000004100 */
[C---:B------:R-:W-:Y:S01]  /*a050*/  FMUL R10, R78.reuse, R10 ;  /* 0x0000000a4e0a7220 */ /* 0x040fe20000400000 */
[----:B------:R-:W-:Y:S02]  /*a060*/  HADD2.F32 R83, -RZ, R138.H1_H1 ;  /* 0x3000008aff537230 */ /* 0x000fe40000004100 */
[C---:B------:R-:W-:Y:S01]  /*a070*/  FMUL R11, R78.reuse, R11 ;  /* 0x0000000b4e0b7220 */ /* 0x040fe20000400000 */
[----:B------:R-:W-:Y:S02]  /*a080*/  HADD2.F32 R89, -RZ, R150.H0_H0 ;  /* 0x20000096ff597230 */ /* 0x000fe40000004100 */
[C---:B------:R-:W-:Y:S01]  /*a090*/  FFMA R10, R81.reuse, R85, R10 ;  /* 0x00000055510a7223 */ /* 0x040fe2000000000a */
[--C-:B------:R-:W-:Y:S02]  /*a0a0*/  HADD2.F32 R134, -RZ, R136.reuse.H0_H0 ;  /* 0x20000088ff867230 */ /* 0x100fe40000004100 */
[C---:B------:R-:W-:Y:S01]  /*a0b0*/  FFMA R11, R81.reuse, R86, R11 ;  /* 0x00000056510b7223 */ /* 0x040fe2000000000b */
[C---:B------:R-:W-:Y:S01]  /*a0c0*/  FFMA R12, R81.reuse, R87, R12 ;  /* 0x00000057510c7223 */ /* 0x040fe2000000000c */
[----:B------:R-:W-:Y:S01]  /*a0d0*/  FFMA R13, R81, R88, R13 ;  /* 0x00000058510d7223 */ /* 0x000fe2000000000d */
[----:B------:R-:W-:Y:S01]  /*a0e0*/  F2FP.SATFINITE.E5M2.F32.PACK_AB_MERGE_C R86, R7, R6, RZ ;  /* 0x000000060756723e */ /* 0x000fe200048060ff */
[C---:B------:R-:W-:Y:S01]  /*a0f0*/  FMUL R7, R78.reuse, R24 ;  /* 0x000000184e077220 */ /* 0x040fe20000400000 */
[----:B------:R-:W-:Y:S01]  /*a100*/  F2FP.SATFINITE.E5M2.F32.PACK_AB_MERGE_C R138, R11, R10, RZ ;  /* 0x0000000a0b8a723e */ /* 0x000fe200048060ff */
[C---:B------:R-:W-:Y:S01]  /*a110*/  FMUL R10, R78.reuse, R25 ;  /* 0x000000194e0a7220 */ /* 0x040fe20000400000 */
[C---:B------:R-:W-:Y:S01]  /*a120*/  FMUL R25, R78.reuse, R32 ;  /* 0x000000204e197220 */ /* 0x040fe20000400000 */
[----:B------:R-:W-:Y:S02]  /*a130*/  HADD2.F32 R137, -RZ, R136.H1_H1 ;  /* 0x30000088ff897230 */ /* 0x000fe40000004100 */
[C---:B------:R-:W-:Y:S01]  /*a140*/  FMUL R14, R78.reuse, R14 ;  /* 0x0000000e4e0e7220 */ /* 0x040fe20000400000 */
[----:B------:R-:W-:Y:S02]  /*a150*/  HADD2.F32 R90, -RZ, R150.H1_H1 ;  /* 0x30000096ff5a7230 */ /* 0x000fe40000004100 */
[C---:B------:R-:W-:Y:S01]  /*a160*/  FMUL R15, R78.reuse, R15 ;  /* 0x0000000f4e0f7220 */ /* 0x040fe20000400000 */
[--C-:B------:R-:W-:Y:S02]  /*a170*/  HADD2.F32 R93, -RZ, R151.reuse.H0_H0 ;  /* 0x20000097ff5d7230 */ /* 0x100fe40000004100 */
[C---:B------:R-:W-:Y:S01]  /*a180*/  FFMA R14, R81.reuse, R89, R14 ;  /* 0x00000059510e7223 */ /* 0x040fe2000000000e */
[----:B------:R-:W-:Y:S02]  /*a190*/  HADD2.F32 R94, -RZ, R151.H1_H1 ;  /* 0x30000097ff5e7230 */ /* 0x000fe40000004100 */
[C---:B------:R-:W-:Y:S01]  /*a1a0*/  FFMA R15, R81.reuse, R90, R15 ;  /* 0x0000005a510f7223 */ /* 0x040fe2000000000f */
[C---:B------:R-:W-:Y:S01]  /*a1b0*/  FFMA R16, R81.reuse, R91, R16 ;  /* 0x0000005b51107223 */ /* 0x040fe20000000010 */
[----:B------:R-:W-:Y:S01]  /*a1c0*/  FFMA R17, R81, R92, R17 ;  /* 0x0000005c51117223 */ /* 0x000fe20000000011 */
[C---:B------:R-:W-:Y:S01]  /*a1d0*/  FMUL R18, R78.reuse, R18 ;  /* 0x000000124e127220 */ /* 0x040fe20000400000 */
[C---:B------:R-:W-:Y:S01]  /*a1e0*/  FMUL R19, R78.reuse, R19 ;  /* 0x000000134e137220 */ /* 0x040fe20000400000 */
[--C-:B------:R-:W-:Y:S01]  /*a1f0*/  HADD2.F32 R96, -RZ, R152.reuse.H0_H0 ;  /* 0x20000098ff607230 */ /* 0x100fe20000004100 */
[----:B------:R-:W-:Y:S01]  /*a200*/  F2FP.SATFINITE.E5M2.F32.PACK_AB_MERGE_C R14, R15, R14, RZ ;  /* 0x0000000e0f0e723e */ /* 0x000fe200048060ff */
[C---:B------:R-:W-:Y:S01]  /*a210*/  FFMA R18, R81.reuse, R93, R18 ;  /* 0x0000005d51127223 */ /* 0x040fe20000000012 */
[C---:B------:R-:W-:Y:S01]  /*a220*/  FFMA R19, R81.reuse, R94, R19 ;  /* 0x0000005e51137223 */ /* 0x040fe20000000013 */
[C---:B------:R-:W-:Y:S01]  /*a230*/  FFMA R0, R81.reuse, R95, R0 ;  /* 0x0000005f51007223 */ /* 0x040fe20000000000 */
[----:B------:R-:W-:Y:S01]  /*a240*/  FFMA R2, R81, R97, R2 ;  /* 0x0000006151027223 */ /* 0x000fe20000000002 */
[----:B------:R-:W-:Y:S02]  /*a250*/  HADD2.F32 R99, -RZ, R152.H1_H1 ;  /* 0x30000098ff637230 */ /* 0x000fe40000004100 */
[C---:B------:R-:W-:Y:S01]  /*a260*/  FMUL R3, R78.reuse, R22 ;  /* 0x000000164e037220 */ /* 0x040fe20000400000 */
[----:B------:R-:W-:Y:S01]  /*a270*/  F2FP.SATFINITE.E5M2.F32.PACK_AB_MERGE_C R18, R19, R18, RZ ;  /* 0x000000121312723e */ /* 0x000fe200048060ff */
[C---:B------:R-:W-:Y:S01]  /*a280*/  FMUL R22, R78.reuse, R29 ;  /* 0x0000001d4e167220 */ /* 0x040fe20000400000 */
[C---:B------:R-:W-:Y:S01]  /*a290*/  FMUL R29, R78.reuse, R36 ;  /* 0x000000244e1d7220 */ /* 0x040fe20000400000 */
[C---:B------:R-:W-:Y:S01]  /*a2a0*/  FFMA R3, R81.reuse, R96, R3 ;  /* 0x0000006051037223 */ /* 0x040fe20000000003 */
[C---:B------:R-:W-:Y:S01]  /*a2b0*/  FMUL R6, R78.reuse, R23 ;  /* 0x000000174e067220 */ /* 0x040fe20000400000 */
[--C-:B------:R-:W-:Y:S02]  /*a2c0*/  HADD2.F32 R100, -RZ, R153.reuse.H0_H0 ;  /* 0x20000099ff647230 */ /* 0x100fe40000004100 */
[C---:B------:R-:W-:Y:S01]  /*a2d0*/  FMUL R11, R78.reuse, R26 ;  /* 0x0000001a4e0b7220 */ /* 0x040fe20000400000 */
[----:B------:R-:W-:Y:S02]  /*a2e0*/  HADD2.F32 R103, -RZ, R153.H1_H1 ;  /* 0x30000099ff677230 */ /* 0x000fe40000004100 */
[C---:B------:R-:W-:Y:S01]  /*a2f0*/  FFMA R6, R81.reuse, R99, R6 ;  /* 0x0000006351067223 */ /* 0x040fe20000000006 */
[C---:B------:R-:W-:Y:S01]  /*a300*/  FFMA R7, R81.reuse, R98, R7 ;  /* 0x0000006251077223 */ /* 0x040fe20000000007 */
[C---:B------:R-:W-:Y:S01]  /*a310*/  FFMA R10, R81.reuse, R101, R10 ;  /* 0x00000065510a7223 */ /* 0x040fe2000000000a */
[C---:B------:R-:W-:Y:S01]  /*a320*/  FFMA R11, R81.reuse, R100, R11 ;  /* 0x00000064510b7223 */ /* 0x040fe2000000000b */
[----:B------:R-:W-:Y:S01]  /*a330*/  FMUL R26, R78, R33 ;  /* 0x000000214e1a7220 */ /* 0x000fe20000400000 */
[----:B------:R-:W-:Y:S01]  /*a340*/  F2FP.SATFINITE.E5M2.F32.PACK_AB_MERGE_C R3, R6, R3, RZ ;  /* 0x000000030603723e */ /* 0x000fe200048060ff */
[C---:B------:R-:W-:Y:S01]  /*a350*/  FMUL R33, R78.reuse, R40 ;  /* 0x000000284e217220 */ /* 0x040fe20000400000 */
        /* <DEDUP_REMOVED lines=8> */
[C---:B------:R-:W-:Y:S01]  /*a3e0*/  FMUL R30, R78.reuse, R37 ;  /* 0x000000254e1e7220 */ /* 0x040fe20000400000 */
[C---:B------:R-:W-:Y:S01]  /*a3f0*/  FMUL R37, R78.reuse, R44 ;  /* 0x0000002c4e257220 */ /* 0x040fe20000400000 */
[C---:B------:R-:W-:Y:S01]  /*a400*/  FMUL R24, R78.reuse, R31 ;  /* 0x0000001f4e187220 */ /* 0x040fe20000400000 */
[----:B------:R-:W-:Y:S01]  /*a410*/  F2FP.F16.E5M2.UNPACK_B R158, R158.H1 ;  /* 0x0000009eff9e723e */ /* 0x000fe200030004ff */
[--C-:B------:R-:W-:Y:S02]  /*a420*/  HADD2.F32 R108, -RZ, R155.reuse.H0_H0 ;  /* 0x2000009bff6c7230 */ /* 0x100fe40000004100 */
[----:B------:R-:W-:Y:S01]  /*a430*/  FMUL R27, R78, R34 ;  /* 0x000000224e1b7220 */ /* 0x000fe20000400000 */
[----:B------:R-:W-:Y:S02]  /*a440*/  HADD2.F32 R111, -RZ, R155.H1_H1 ;  /* 0x3000009bff6f7230 */ /* 0x000fe40000004100 */
[C---:B------:R-:W-:Y:S01]  /*a450*/  FFMA R24, R81.reuse, R107, R24 ;  /* 0x0000006b51187223 */ /* 0x040fe20000000018 */
[----:B------:R-:W-:Y:S01]  /*a460*/  F2FP.F16.E5M2.UNPACK_B R159, R159.H1 ;  /* 0x0000009fff9f723e */ /* 0x000fe200030004ff */
[C---:B------:R-:W-:Y:S01]  /*a470*/  FFMA R25, R81.reuse, R106, R25 ;  /* 0x0000006a51197223 */ /* 0x040fe20000000019 */
[C---:B------:R-:W-:Y:S01]  /*a480*/  FFMA R26, R81.reuse, R109, R26 ;  /* 0x0000006d511a7223 */ /* 0x040fe2000000001a */
[----:B------:R-:W-:Y:S01]  /*a490*/  F2FP.F16.E5M2.UNPACK_B R160, R160.H1 ;  /* 0x000000a0ffa0723e */ /* 0x000fe200030004ff */
[C---:B------:R-:W-:Y:S01]  /*a4a0*/  FFMA R27, R81.reuse, R108, R27 ;  /* 0x0000006c511b7223 */ /* 0x040fe2000000001b */
[----:B------:R-:W-:Y:S01]  /*a4b0*/  F2FP.SATFINITE.E5M2.F32.PACK_AB_MERGE_C R6, R24, R23, RZ ;  /* 0x000000171806723e */ /* 0x000fe200048060ff */
[C---:B------:R-:W-:Y:S01]  /*a4c0*/  FMUL R34, R78.reuse, R41 ;  /* 0x000000294e227220 */ /* 0x040fe20000400000 */
[C---:B------:R-:W-:Y:S01]  /*a4d0*/  FMUL R41, R78.reuse, R48 ;  /* 0x000000304e297220 */ /* 0x040fe20000400000 */
[----:B------:R-:W-:Y:S01]  /*a4e0*/  FMUL R28, R78, R35 ;  /* 0x000000234e1c7220 */ /* 0x000fe20000400000 */
[----:B------:R-:W-:Y:S01]  /*a4f0*/  F2FP.F16.E5M2.UNPACK_B R161, R161.H1 ;  /* 0x000000a1ffa1723e */ /* 0x000fe200030004ff */
[--C-:B------:R-:W-:Y:S01]  /*a500*/  HADD2.F32 R112, -RZ, R156.reuse.H0_H0 ;  /* 0x2000009cff707230 */ /* 0x100fe20000004100 */
[----:B------:R-:W-:Y:S01]  /*a510*/  F2FP.SATFINITE.E5M2.F32.PACK_AB_MERGE_C R6, R22, R21, R6 ;  /* 0x000000151606723e */ /* 0x000fe20004806006 */
[C---:B------:R-:W-:Y:S01]  /*a520*/  FFMA R28, R81.reuse, R111, R28 ;  /* 0x0000006f511c7223 */ /* 0x040fe2000000001c */
[C---:B------:R-:W-:Y:S01]  /*a530*/  FFMA R29, R81.reuse, R110, R29 ;  /* 0x0000006e511d7223 */ /* 0x040fe2000000001d */
[C---:B------:R-:W-:Y:S01]  /*a540*/  FFMA R30, R81.reuse, R113, R30 ;  /* 0x00000071511e7223 */ /* 0x040fe2000000001e */
[----:B------:R-:W-:Y:S02]  /*a550*/  HADD2.F32 R115, -RZ, R156.H1_H1 ;  /* 0x3000009cff737230 */ /* 0x000fe40000004100 */
[C---:B------:R-:W-:Y:S01]  /*a560*/  FMUL R31, R78.reuse, R38 ;  /* 0x000000264e1f7220 */ /* 0x040fe20000400000 */
[----:B------:R-:W-:Y:S01]  /*a570*/  F2FP.F16.E5M2.UNPACK_B R162, R162.H1 ;  /* 0x000000a2ffa2723e */ /* 0x000fe200030004ff */
[C---:B------:R-:W-:Y:S01]  /*a580*/  FMUL R38, R78.reuse, R45 ;  /* 0x0000002d4e267220 */ /* 0x040fe20000400000 */
[C---:B------:R-:W-:Y:S01]  /*a590*/  FMUL R45, R78.reuse, R52 ;  /* 0x000000344e2d7220 */ /* 0x040fe20000400000 */
[----:B------:R-:W-:Y:S01]  /*a5a0*/  F2FP.F16.E5M2.UNPACK_B R163, R163.H1 ;  /* 0x000000a3ffa3723e */ /* 0x000fe200030004ff */
[----:B------:R-:W-:Y:S01]  /*a5b0*/  FFMA R31, R81, R112, R31 ;  /* 0x00000070511f7223 */ /* 0x000fe2000000001f */
[----:B------:R-:W-:Y:S01]  /*a5c0*/  FMUL R52, R78, R59 ;  /* 0x0000003b4e347220 */ /* 0x000fe20000400000 */
[----:B------:R-:W-:Y:S01]  /*a5d0*/  IADD3 R76, PT, PT, R76, 0x1, RZ ;  /* 0x000000014c4c7810 */ /* 0x000fe20007ffe0ff */
[C---:B------:R-:W-:Y:S01]  /*a5e0*/  FMUL R59, R78.reuse, R66 ;  /* 0x000000424e3b7220 */ /* 0x040fe20000400000 */
[----:B------:R-:W-:Y:S01]  /*a5f0*/  F2FP.SATFINITE.E5M2.F32.PACK_AB_MERGE_C R66, R13, R12, R14 ;  /* 0x0000000c0d42723e */ /* 0x000fe2000480600e */
[C---:B------:R-:W-:Y:S01]  /*a600*/  FMUL R32, R78.reuse, R39 ;  /* 0x000000274e207220 */ /* 0x040fe20000400000 */
[--C-:B------:R-:W-:Y:S02]  /*a610*/  HADD2.F32 R116, -RZ, R157.reuse.H0_H0 ;  /* 0x2000009dff747230 */ /* 0x100fe40000004100 */
[C---:B------:R-:W-:Y:S01]  /*a620*/  FMUL R35, R78.reuse, R42 ;  /* 0x0000002a4e237220 */ /* 0x040fe20000400000 */
[----:B------:R-:W-:Y:S02]  /*a630*/  HADD2.F32 R119, -RZ, R157.H1_H1 ;  /* 0x3000009dff777230 */ /* 0x000fe40000004100 */
[C---:B------:R-:W-:Y:S01]  /*a640*/  FFMA R32, R81.reuse, R115, R32 ;  /* 0x0000007351207223 */ /* 0x040fe20000000020 */
[----:B------:R-:W-:Y:S01]  /*a650*/  FMUL R36, R78, R43 ;  /* 0x0000002b4e247220 */ /* 0x000fe20000400000 */
[C---:B------:R-:W-:Y:S01]  /*a660*/  FFMA R33, R81.reuse, R114, R33 ;  /* 0x0000007251217223 */ /* 0x040fe20000000021 */
[C---:B------:R-:W-:Y:S01]  /*a670*/  FFMA R34, R81.reuse, R117, R34 ;  /* 0x0000007551227223 */ /* 0x040fe20000000022 */
[--C-:B------:R-:W-:Y:S01]  /*a680*/  HADD2.F32 R120, -RZ, R158.reuse.H0_H0 ;  /* 0x2000009eff787230 */ /* 0x100fe20000004100 */
[----:B------:R-:W-:Y:S01]  /*a690*/  F2FP.SATFINITE.E5M2.F32.PACK_AB_MERGE_C R32, R32, R31, RZ ;  /* 0x0000001f2020723e */ /* 0x000fe200048060ff */
[C---:B------:R-:W-:Y:S01]  /*a6a0*/  FFMA R35, R81.reuse, R116, R35 ;  /* 0x0000007451237223 */ /* 0x040fe20000000023 */
[----:B------:R-:W-:Y:S02]  /*a6b0*/  HADD2.F32 R123, -RZ, R158.H1_H1 ;  /* 0x3000009eff7b7230 */ /* 0x000fe40000004100 */
[----:B------:R-:W-:Y:S01]  /*a6c0*/  FMUL R39, R78, R46 ;  /* 0x0000002e4e277220 */ /* 0x000fe20000400000 */
[----:B------:R-:W-:Y:S01]  /*a6d0*/  F2FP.SATFINITE.E5M2.F32.PACK_AB_MERGE_C R32, R30, R29, R32 ;  /* 0x0000001d1e20723e */ /* 0x000fe20004806020 */
[C---:B------:R-:W-:Y:S01]  /*a6e0*/  FFMA R36, R81.reuse, R119, R36 ;  /* 0x0000007751247223 */ /* 0x040fe20000000024 */
[C---:B------:R-:W-:Y:S01]  /*a6f0*/  FMUL R40, R78.reuse, R47 ;  /* 0x0000002f4e287220 */ /* 0x040fe20000400000 */
[C---:B------:R-:W-:Y:S01]  /*a700*/  FFMA R37, R81.reuse, R118, R37 ;  /* 0x0000007651257223 */ /* 0x040fe20000000025 */
[C---:B------:R-:W-:Y:S01]  /*a710*/  FFMA R38, R81.reuse, R121, R38 ;  /* 0x0000007951267223 */ /* 0x040fe20000000026 */
[C---:B------:R-:W-:Y:S01]  /*a720*/  FMUL R42, R78.reuse, R49 ;  /* 0x000000314e2a7220 */ /* 0x040fe20000400000 */
        /* <DEDUP_REMOVED lines=8> */
[C---:B------:R-:W-:Y:S01]  /*a7b0*/  FMUL R57, R78.reuse, R64 ;  /* 0x000000404e397220 */ /* 0x040fe20000400000 */
[----:B------:R-:W-:Y:S01]  /*a7c0*/  FFMA R42, R81, R125, R42 ;  /* 0x0000007d512a7223 */ /* 0x000fe2000000002a */
[C---:B------:R-:W-:Y:S01]  /*a7d0*/  FMUL R46, R78.reuse, R53 ;  /* 0x000000354e2e7220 */ /* 0x040fe20000400000 */
[--C-:B------:R-:W-:Y:S01]  /*a7e0*/  HADD2.F32 R128, -RZ, R160.reuse.H0_H0 ;  /* 0x200000a0ff807230 */ /* 0x100fe20000004100 */
[----:B------:R-:W-:Y:S01]  /*a7f0*/  F2FP.SATFINITE.E5M2.F32.PACK_AB_MERGE_C R64, R5, R4, R86 ;  /* 0x000000040540723e */ /* 0x000fe20004806056 */
[C---:B------:R-:W-:Y:S01]  /*a800*/  FMUL R51, R78.reuse, R58 ;  /* 0x0000003a4e337220 */ /* 0x040fe20000400000 */
[C---:B------:R-:W-:Y:S01]  /*a810*/  FMUL R53, R78.reuse, R60 ;  /* 0x0000003c4e357220 */ /* 0x040fe20000400000 */
[C---:B------:R-:W-:Y:S01]  /*a820*/  FFMA R43, R81.reuse, R124, R43 ;  /* 0x0000007c512b7223 */ /* 0x040fe2000000002b */
[----:B------:R-:W-:Y:S02]  /*a830*/  HADD2.F32 R131, -RZ, R160.H1_H1 ;  /* 0x300000a0ff837230 */ /* 0x000fe40000004100 */
[C---:B------:R-:W-:Y:S01]  /*a840*/  FMUL R47, R78.reuse, R54 ;  /* 0x000000364e2f7220 */ /* 0x040fe20000400000 */
[C---:B------:R-:W-:Y:S01]  /*a850*/  FMUL R58, R78.reuse, R65 ;  /* 0x000000414e3a7220 */ /* 0x040fe20000400000 */
[----:B------:R-:W-:Y:S01]  /*a860*/  FMUL R60, R78, R67 ;  /* 0x000000434e3c7220 */ /* 0x000fe20000400000 */
[----:B------:R-:W-:Y:S01]  /*a870*/  F2FP.SATFINITE.E5M2.F32.PACK_AB_MERGE_C R5, R20, R11, RZ ;  /* 0x0000000b1405723e */ /* 0x000fe200048060ff */
[----:B------:R-:W-:Y:S01]  /*a880*/  FFMA R44, R81, R127, R44 ;  /* 0x0000007f512c7223 */ /* 0x000fe2000000002c */
[C---:B------:R-:W-:Y:S01]  /*a890*/  FMUL R48, R78.reuse, R55 ;  /* 0x000000374e307220 */ /* 0x040fe20000400000 */
[----:B------:R-:W-:Y:S01]  /*a8a0*/  F2FP.SATFINITE.E5M2.F32.PACK_AB_MERGE_C R65, R9, R8, R138 ;  /* 0x000000080941723e */ /* 0x000fe2000480608a */
[----:B------:R-:W-:Y:S01]  /*a8b0*/  FFMA R45, R81, R126, R45 ;  /* 0x0000007e512d7223 */ /* 0x000fe2000000002d */
[----:B------:R-:W-:Y:S01]  /*a8c0*/  F2FP.SATFINITE.E5M2.F32.PACK_AB_MERGE_C R67, R17, R16, R18 ;  /* 0x000000101143723e */ /* 0x000fe20004806012 */
[----:B------:R-:W-:Y:S01]  /*a8d0*/  FMUL R49, R78, R56 ;  /* 0x000000384e317220 */ /* 0x000fe20000400000 */
[C---:B------:R-:W-:Y:S01]  /*a8e0*/  FFMA R46, R81.reuse, R129, R46 ;  /* 0x00000081512e7223 */ /* 0x040fe2000000002e */
[--C-:B------:R-:W-:Y:S02]  /*a8f0*/  HADD2.F32 R132, -RZ, R161.reuse.H0_H0 ;  /* 0x200000a1ff847230 */ /* 0x100fe40000004100 */
[C---:B------:R-:W-:Y:S01]  /*a900*/  FFMA R47, R81.reuse, R128, R47 ;  /* 0x00000080512f7223 */ /* 0x040fe2000000002f */
[----:B------:R1:W-:Y:S01]  /*a910*/  STS.128 [R172+UR49+0xa200], R64 ;  /* 0x00a20040ac007988 */ /* 0x0003e20008000c31 */
[----:B------:R-:W-:Y:S01]  /*a920*/  HADD2.F32 R135, -RZ, R161.H1_H1 ;  /* 0x300000a1ff877230 */ /* 0x000fe20000004100 */
[----:B------:R-:W-:Y:S01]  /*a930*/  F2FP.SATFINITE.E5M2.F32.PACK_AB_MERGE_C R5, R10, R7, R5 ;  /* 0x000000070a05723e */ /* 0x000fe20004806005 */
[C---:B------:R-:W-:Y:S01]  /*a940*/  FFMA R48, R81.reuse, R131, R48 ;  /* 0x0000008351307223 */ /* 0x040fe20000000030 */
[----:B------:R-:W-:Y:S01]  /*a950*/  F2FP.SATFINITE.E5M2.F32.PACK_AB_MERGE_C R7, R28, R27, RZ ;  /* 0x0000001b1c07723e */ /* 0x000fe200048060ff */
        /* <DEDUP_REMOVED lines=8> */
[----:B------:R-:W-:Y:S01]  /*a9e0*/  FMUL R56, R78, R63 ;  /* 0x0000003f4e387220 */ /* 0x000fe20000400000 */
[----:B------:R-:W-:Y:S01]  /*a9f0*/  F2FP.SATFINITE.E5M2.F32.PACK_AB_MERGE_C R4, R2, R0, R3 ;  /* 0x000000000204723e */ /* 0x000fe20004806003 */
[C---:B------:R-:W-:Y:S01]  /*aa00*/  FFMA R53, R81.reuse, R134, R53 ;  /* 0x0000008651357223 */ /* 0x040fe20000000035 */
[----:B------:R-:W-:Y:S01]  /*aa10*/  F2FP.SATFINITE.E5M2.F32.PACK_AB_MERGE_C R7, R26, R25, R7 ;  /* 0x000000191a07723e */ /* 0x000fe20004806007 */
[C---:B------:R-:W-:Y:S01]  /*aa20*/  FFMA R54, R81.reuse, R137, R54 ;  /* 0x0000008951367223 */ /* 0x040fe20000000036 */
[--C-:B------:R-:W-:Y:S02]  /*aa30*/  HADD2.F32 R84, -RZ, R163.reuse.H0_H0 ;  /* 0x200000a3ff547230 */ /* 0x100fe40000004100 */
[C---:B------:R-:W-:Y:S01]  /*aa40*/  FFMA R55, R81.reuse, R136, R55 ;  /* 0x0000008851377223 */ /* 0x040fe20000000037 */
[----:B------:R-:W-:Y:S01]  /*aa50*/  HADD2.F32 R85, -RZ, R163.H1_H1 ;  /* 0x300000a3ff557230 */ /* 0x000fe20000004100 */
[----:B------:R1:W-:Y:S01]  /*aa60*/  STS.128 [R192+0xa010], R4 ;  /* 0x00a01004c0007388 */ /* 0x0003e20000000c00 */
[----:B------:R-:W-:Y:S01]  /*aa70*/  F2FP.SATFINITE.E5M2.F32.PACK_AB_MERGE_C R35, R36, R35, RZ ;  /* 0x000000232423723e */ /* 0x000fe200048060ff */
[C---:B------:R-:W-:Y:S01]  /*aa80*/  FFMA R56, R81.reuse, R139, R56 ;  /* 0x0000008b51387223 */ /* 0x040fe20000000038 */
[----:B------:R-:W-:Y:S01]  /*aa90*/  F2FP.SATFINITE.E5M2.F32.PACK_AB_MERGE_C R39, R40, R39, RZ ;  /* 0x000000272827723e */ /* 0x000fe200048060ff */
[C---:B------:R-:W-:Y:S01]  /*aaa0*/  FFMA R57, R81.reuse, R82, R57 ;  /* 0x0000005251397223 */ /* 0x040fe20000000039 */
[----:B------:R-:W-:Y:S01]  /*aab0*/  F2FP.SATFINITE.E5M2.F32.PACK_AB_MERGE_C R43, R44, R43, RZ ;  /* 0x0000002b2c2b723e */ /* 0x000fe200048060ff */
[C---:B------:R-:W-:Y:S01]  /*aac0*/  FFMA R58, R81.reuse, R83, R58 ;  /* 0x00000053513a7223 */ /* 0x040fe2000000003a */
[C---:B------:R-:W-:Y:S01]  /*aad0*/  FFMA R59, R81.reuse, R84, R59 ;  /* 0x00000054513b7223 */ /* 0x040fe2000000003b */
[----:B------:R-:W-:Y:S01]  /*aae0*/  F2FP.SATFINITE.E5M2.F32.PACK_AB_MERGE_C R33, R34, R33, R35 ;  /* 0x000000212221723e */ /* 0x000fe20004806023 */
        /* <DEDUP_REMOVED lines=11> */
[----:B------:R-:W-:Y:S05]  /*aba0*/  F2FP.SATFINITE.E5M2.F32.PACK_AB_MERGE_C R51, R58, R57, R59 ;  /* 0x000000393a33723e */ /* 0x000fea000480603b */
        /* <DEDUP_REMOVED lines=18> */
.L_x_123:
[----:B------:R-:W-:Y:S05]  /*acd0*/  BSYNC.RECONVERGENT B0 ;  /* 0x0000000000007941 */ /* 0x000fea0003800200 */
.L_x_122:
[----:B------:R-:W-:Y:S01]  /*ace0*/  BAR.SYNC.DEFER_BLOCKING 0x1, 0x80 ;  /* 0x0042000000007b1d */ /* 0x000fe20000010000 */
[----:B------:R-:W-:Y:S01]  /*acf0*/  ISETP.NE.AND P2, PT, R190, RZ, PT ;  /* 0x000000ffbe00720c */ /* 0x000fe20003f45270 */
[----:B------:R-:W-:Y:S01]  /*ad00*/  IMAD.IADD R20, R75, 0x1, R147 ;  /* 0x000000014b147824 */ /* 0x000fe200078e0293 */
[----:B------:R-:W-:Y:S01]  /*ad10*/  ISETP.NE.AND P0, PT, R191, 0x2, PT ;  /* 0x00000002bf00780c */ /* 0x000fe20003f05270 */
[----:B------:R-:W-:Y:S01]  /*ad20*/  IMAD.IADD R21, R77, 0x1, R170 ;  /* 0x000000014d157824 */ /* 0x000fe200078e02aa */
[----:B------:R-:W-:Y:S02]  /*ad30*/  ISETP.NE.AND P1, PT, R76, 0x2, PT ;  /* 0x000000024c00780c */ /* 0x000fe40003f25270 */
[----:B------:R-:W-:Y:S02]  /*ad40*/  SEL R3, RZ, 0x1, P0 ;  /* 0x00000001ff037807 */ /* 0x000fe40000000000 */
[----:B------:R-:W-:Y:S02]  /*ad50*/  SEL R0, RZ, 0x1, P1 ;  /* 0x00000001ff007807 */ /* 0x000fe40000800000 */
[----:B------:R-:W-:Y:S02]  /*ad60*/  LOP3.LUT R182, R182, R3, RZ, 0x3c, !PT ;  /* 0x00000003b6b67212 */ /* 0x000fe400078e3cff */
[----:B------:R-:W-:Y:S02]  /*ad70*/  LOP3.LUT R183, R183, R0, RZ, 0x3c, !PT ;  /* 0x00000000b7b77212 */ /* 0x000fe400078e3cff */
[----:B------:R-:W-:Y:S02]  /*ad80*/  @P2 R2UR UR36, R179 ;  /* 0x00000000b32422ca */ /* 0x000fe400000e0000 */
[----:B------:R-:W-:Y:S02]  /*ad90*/  SEL R191, R191, RZ, P0 ;  /* 0x000000ffbfbf7207 */ /* 0x000fe40000000000 */
[----:B------:R-:W-:Y:S01]  /*ada0*/  SEL R76, R76, RZ, P1 ;  /* 0x000000ff4c4c7207 */ /* 0x000fe20000800000 */
[----:B------:R-:W-:Y:S10]  /*adb0*/  @P2 BRA `(.L_x_124) ;  /* 0xffffff9800d82947 */ /* 0x000ff4000383ffff */
[----:B------:R-:W-:Y:S05]  /*adc0*/  EXIT ;  /* 0x000000000000794d */ /* 0x000fea0003800000 */
.L_x_19:
[----:B--2---:R2:W1:Y:S02]  /*add0*/  SYNCS.PHASECHK.TRANS64.TRYWAIT P0, [R3+URZ+0xd0], R2 ;  /* 0x0000d002030075a7 */ /* 0x00446400080011ff */
[----:B-1----:R-:W-:Y:S05]  /*ade0*/  @!P0 NANOSLEEP.SYNCS 0x989680 ;  /* 0x009896800000895d */ /* 0x002fea0003900000 */
[----:B------:R-:W1:Y:S02]  /*adf0*/  @!P0 SYNCS.PHASECHK.TRANS64 P0, [R3+URZ+0xd0], R2 ;  /* 0x0000d002030085a7 */ /* 0x000e6400080010ff */
[----:B-1----:R-:W-:Y:S05]  /*ae00*/  @!P0 BRA `(.L_x_19) ;  /* 0xfffffffc00f08947 */ /* 0x002fea000383ffff */
[----:B------:R-:W-:Y:S05]  /*ae10*/  BRA `(.L_x_125) ;  /* 0xffffff6400d87947 */ /* 0x000fea000383ffff */
.L_x_22:
[----:B-1----:R-:W-:-:S07]  /*ae20*/  MOV R2, UR33 ;  /* 0x0000002100027c02 */ /* 0x002fce0008000f00 */
.L_x_126:
[----:B-1----:R1:W2:Y:S02]  /*ae30*/  SYNCS.PHASECHK.TRANS64.TRYWAIT P0, [R2+URZ+0x18], R5 ;  /* 0x00001805020075a7 */ /* 0x0022a400080011ff */
[----:B--2---:R-:W-:Y:S05]  /*ae40*/  @!P0 NANOSLEEP.SYNCS 0x989680 ;  /* 0x009896800000895d */ /* 0x004fea0003900000 */
[----:B------:R-:W2:Y:S02]  /*ae50*/  @!P0 SYNCS.PHASECHK.TRANS64 P0, [R2+URZ+0x18], R5 ;  /* 0x00001805020085a7 */ /* 0x000ea400080010ff */
[----:B--2---:R-:W-:Y:S05]  /*ae60*/  @!P0 BRA `(.L_x_126) ;  /* 0xfffffffc00f08947 */ /* 0x004fea000383ffff */
[----:B------:R-:W-:Y:S05]  /*ae70*/  BRA `(.L_x_21) ;  /* 0xffffff6800287947 */ /* 0x000fea000383ffff */
.L_x_28:
[----:B-1----:R-:W-:-:S07]  /*ae80*/  MOV R2, UR17 ;  /* 0x0000001100027c02 */ /* 0x002fce0008000f00 */
.L_x_127:
[----:B-1----:R1:W2:Y:S02]  /*ae90*/  SYNCS.PHASECHK.TRANS64.TRYWAIT P0, [R2+URZ+0x18], R5 ;  /* 0x00001805020075a7 */ /* 0x0022a400080011ff */
[----:B--2---:R-:W-:Y:S05]  /*aea0*/  @!P0 NANOSLEEP.SYNCS 0x989680 ;  /* 0x009896800000895d */ /* 0x004fea0003900000 */
[----:B------:R-:W2:Y:S02]  /*aeb0*/  @!P0 SYNCS.PHASECHK.TRANS64 P0, [R2+URZ+0x18], R5 ;  /* 0x00001805020085a7 */ /* 0x000ea400080010ff */
[----:B--2---:R-:W-:Y:S05]  /*aec0*/  @!P0 BRA `(.L_x_127) ;  /* 0xfffffffc00f08947 */ /* 0x004fea000383ffff */
[----:B------:R-:W-:Y:S05]  /*aed0*/  BRA `(.L_x_27) ;  /* 0xffffff6800d07947 */ /* 0x000fea000383ffff */
.L_x_32:
[----:B-1----:R1:W2:Y:S02]  /*aee0*/  SYNCS.PHASECHK.TRANS64.TRYWAIT P0, [R2+URZ+0x80], R3 ;  /* 0x00008003020075a7 */ /* 0x0022a400080011ff */
[----:B--2---:R-:W-:Y:S05]  /*aef0*/  @!P0 NANOSLEEP.SYNCS 0x989680 ;  /* 0x009896800000895d */ /* 0x004fea0003900000 */
[----:B------:R-:W2:Y:S02]  /*af00*/  @!P0 SYNCS.PHASECHK.TRANS64 P0, [R2+URZ+0x80], R3 ;  /* 0x00008003020085a7 */ /* 0x000ea400080010ff */
[----:B--2---:R-:W-:Y:S05]  /*af10*/  @!P0 BRA `(.L_x_32) ;  /* 0xfffffffc00f08947 */ /* 0x004fea000383ffff */
[----:B------:R-:W-:Y:S05]  /*af20*/  BRA `(.L_x_128) ;  /* 0xffffff6c00607947 */ /* 0x000fea000383ffff */
.L_x_36:
[----:B----4-:R-:W-:-:S07]  /*af30*/  MOV R0, UR5 ;  /* 0x0000000500007c02 */ /* 0x010fce0008000f00 */
.L_x_129:
[----:B-1----:R1:W2:Y:S02]  /*af40*/  SYNCS.PHASECHK.TRANS64.TRYWAIT P0, [R0+URZ], R3 ;  /* 0x00000003000075a7 */ /* 0x0022a400080011ff */
[----:B--2---:R-:W-:Y:S05]  /*af50*/  @!P0 NANOSLEEP.SYNCS 0x989680 ;  /* 0x009896800000895d */ /* 0x004fea0003900000 */
[----:B------:R-:W2:Y:S02]  /*af60*/  @!P0 SYNCS.PHASECHK.TRANS64 P0, [R0+URZ], R3 ;  /* 0x00000003000085a7 */ /* 0x000ea400080010ff */
[----:B--2---:R-:W-:Y:S05]  /*af70*/  @!P0 BRA `(.L_x_129) ;  /* 0xfffffffc00f08947 */ /* 0x004fea000383ffff */
[----:B------:R-:W-:Y:S05]  /*af80*/  BRA `(.L_x_130) ;  /* 0xffffff7000d07947 */ /* 0x000fea000383ffff */
.L_x_37:
[----:B----4-:R-:W-:-:S07]  /*af90*/  MOV R0, UR5 ;  /* 0x0000000500007c02 */ /* 0x010fce0008000f00 */
.L_x_131:
[----:B-1----:R1:W2:Y:S02]  /*afa0*/  SYNCS.PHASECHK.TRANS64.TRYWAIT P0, [R0+URZ], R3 ;  /* 0x00000003000075a7 */ /* 0x0022a400080011ff */
[----:B--2---:R-:W-:Y:S05]  /*afb0*/  @!P0 NANOSLEEP.SYNCS 0x989680 ;  /* 0x009896800000895d */ /* 0x004fea0003900000 */
[----:B------:R-:W2:Y:S02]  /*afc0*/  @!P0 SYNCS.PHASECHK.TRANS64 P0, [R0+URZ], R3 ;  /* 0x00000003000085a7 */ /* 0x000ea400080010ff */
[----:B--2---:R-:W-:Y:S05]  /*afd0*/  @!P0 BRA `(.L_x_131) ;  /* 0xfffffffc00f08947 */ /* 0x004fea000383ffff */
[----:B------:R-:W-:Y:S05]  /*afe0*/  BRA `(.L_x_132) ;  /* 0xffffff7000dc7947 */ /* 0x000fea000383ffff */
.L_x_40:
[----:B-1----:R1:W2:Y:S02]  /*aff0*/  SYNCS.PHASECHK.TRANS64.TRYWAIT P0, [R0+URZ+0xc0], R5 ;  /* 0x0000c005000075a7 */ /* 0x0022a400080011ff */
[----:B--2---:R-:W-:Y:S05]  /*b000*/  @!P0 NANOSLEEP.SYNCS 0x989680 ;  /* 0x009896800000895d */ /* 0x004fea0003900000 */
[----:B------:R-:W2:Y:S02]  /*b010*/  @!P0 SYNCS.PHASECHK.TRANS64 P0, [R0+URZ+0xc0], R5 ;  /* 0x0000c005000085a7 */ /* 0x000ea400080010ff */
[----:B--2---:R-:W-:Y:S05]  /*b020*/  @!P0 BRA `(.L_x_40) ;  /* 0xfffffffc00f08947 */ /* 0x004fea000383ffff */
[----:B------:R-:W-:Y:S05]  /*b030*/  BRA `(.L_x_133) ;  /* 0xffffff7400387947 */ /* 0x000fea000383ffff */
.L_x_41:
[----:B------:R-:W-:-:S07]  /*b040*/  MOV R0, UR5 ;  /* 0x0000000500007c02 */ /* 0x000fce0008000f00 */
.L_x_134:
[----:B-1----:R1:W2:Y:S02]  /*b050*/  SYNCS.PHASECHK.TRANS64.TRYWAIT P0, [R0+URZ+0x90], R5 ;  /* 0x00009005000075a7 */ /* 0x0022a400080011ff */
[----:B--2---:R-:W-:Y:S05]  /*b060*/  @!P0 NANOSLEEP.SYNCS 0x989680 ;  /* 0x009896800000895d */ /* 0x004fea0003900000 */
[----:B------:R-:W2:Y:S02]  /*b070*/  @!P0 SYNCS.PHASECHK.TRANS64 P0, [R0+URZ+0x90], R5 ;  /* 0x00009005000085a7 */ /* 0x000ea400080010ff */
[----:B--2---:R-:W-:Y:S05]  /*b080*/  @!P0 BRA `(.L_x_134) ;  /* 0xfffffffc00f08947 */ /* 0x004fea000383ffff */
[----:B------:R-:W-:Y:S05]  /*b090*/  BRA `(.L_x_135) ;  /* 0xffffff7400487947 */ /* 0x000fea000383ffff */
.L_x_42:
[----:B-1----:R1:W2:Y:S02]  /*b0a0*/  SYNCS.PHASECHK.TRANS64.TRYWAIT P1, [R0+URZ+0x80], R5 ;  /* 0x00008005000075a7 */ /* 0x0022a400080211ff */
[----:B--2---:R-:W-:Y:S05]  /*b0b0*/  @!P1 NANOSLEEP.SYNCS 0x989680 ;  /* 0x009896800000995d */ /* 0x004fea0003900000 */
[----:B------:R-:W2:Y:S02]  /*b0c0*/  @!P1 SYNCS.PHASECHK.TRANS64 P1, [R0+URZ+0x80], R5 ;  /* 0x00008005000095a7 */ /* 0x000ea400080210ff */
[----:B--2---:R-:W-:Y:S05]  /*b0d0*/  @!P1 BRA `(.L_x_42) ;  /* 0xfffffffc00f09947 */ /* 0x004fea000383ffff */
[----:B------:R-:W-:Y:S05]  /*b0e0*/  BRA `(.L_x_136) ;  /* 0xffffff7400787947 */ /* 0x000fea000383ffff */
.L_x_45:
[----:B------:R-:W-:-:S07]  /*b0f0*/  MOV R0, UR5 ;  /* 0x0000000500007c02 */ /* 0x000fce0008000f00 */
.L_x_137:
[----:B-1----:R1:W2:Y:S02]  /*b100*/  SYNCS.PHASECHK.TRANS64.TRYWAIT P0, [R0+URZ+0x90], R3 ;  /* 0x00009003000075a7 */ /* 0x0022a400080011ff */
[----:B--2---:R-:W-:Y:S05]  /*b110*/  @!P0 NANOSLEEP.SYNCS 0x989680 ;  /* 0x009896800000895d */ /* 0x004fea0003900000 */
[----:B------:R-:W2:Y:S02]  /*b120*/  @!P0 SYNCS.PHASECHK.TRANS64 P0, [R0+URZ+0x90], R3 ;  /* 0x00009003000085a7 */ /* 0x000ea400080010ff */
[----:B--2---:R-:W-:Y:S05]  /*b130*/  @!P0 BRA `(.L_x_137) ;  /* 0xfffffffc00f08947 */ /* 0x004fea000383ffff */
[----:B------:R-:W-:Y:S05]  /*b140*/  BRA `(.L_x_44) ;  /* 0xffffff7400cc7947 */ /* 0x000fea000383ffff */
.L_x_52:
[----:B-1----:R1:W2:Y:S02]  /*b150*/  SYNCS.PHASECHK.TRANS64.TRYWAIT P1, [R0+URZ+0x80], R5 ;  /* 0x00008005000075a7 */ /* 0x0022a400080211ff */
[----:B--2---:R-:W-:Y:S05]  /*b160*/  @!P1 NANOSLEEP.SYNCS 0x989680 ;  /* 0x009896800000995d */ /* 0x004fea0003900000 */
[----:B------:R-:W2:Y:S02]  /*b170*/  @!P1 SYNCS.PHASECHK.TRANS64 P1, [R0+URZ+0x80], R5 ;  /* 0x00008005000095a7 */ /* 0x000ea400080210ff */
[----:B--2---:R-:W-:Y:S05]  /*b180*/  @!P1 BRA `(.L_x_52) ;  /* 0xfffffffc00f09947 */ /* 0x004fea000383ffff */
[----:B------:R-:W-:Y:S05]  /*b190*/  BRA `(.L_x_138) ;  /* 0xffffff7c00247947 */ /* 0x000fea000383ffff */
.L_x_53:
[----:B------:R-:W-:-:S07]  /*b1a0*/  MOV R3, UR9 ;  /* 0x0000000900037c02 */ /* 0x000fce0008000f00 */
.L_x_139:
[----:B-1----:R1:W2:Y:S02]  /*b1b0*/  SYNCS.PHASECHK.TRANS64.TRYWAIT P0, [R3+URZ+0xb0], R0 ;  /* 0x0000b000030075a7 */ /* 0x0022a400080011ff */
[----:B--2---:R-:W-:Y:S05]  /*b1c0*/  @!P0 NANOSLEEP.SYNCS 0x989680 ;  /* 0x009896800000895d */ /* 0x004fea0003900000 */
[----:B------:R-:W2:Y:S02]  /*b1d0*/  @!P0 SYNCS.PHASECHK.TRANS64 P0, [R3+URZ+0xb0], R0 ;  /* 0x0000b000030085a7 */ /* 0x000ea400080010ff */
[----:B--2---:R-:W-:Y:S05]  /*b1e0*/  @!P0 BRA `(.L_x_139) ;  /* 0xfffffffc00f08947 */ /* 0x004fea000383ffff */
[----:B------:R-:W-:Y:S05]  /*b1f0*/  BRA `(.L_x_140) ;  /* 0xffffff7c00587947 */ /* 0x000fea000383ffff */
.L_x_56:
[----:B------:R-:W-:Y:S07]  /*b200*/  MOV R0, UR7 ;  /* 0x0000000700007c02 */ /* 0x000fee0008000f00 */
.L_x_141:
[----:B-1----:R1:W2:Y:S02]  /*b210*/  SYNCS.PHASECHK.TRANS64.TRYWAIT P0, [R0+URZ], R3 ;  /* 0x00000003000075a7 */ /* 0x0022a400080011ff */
[----:B--2---:R-:W-:Y:S05]  /*b220*/  @!P0 NANOSLEEP.SYNCS 0x989680 ;  /* 0x009896800000895d */ /* 0x004fea0003900000 */
[----:B------:R-:W2:Y:S02]  /*b230*/  @!P0 SYNCS.PHASECHK.TRANS64 P0, [R0+URZ], R3 ;  /* 0x00000003000085a7 */ /* 0x000ea400080010ff */
[----:B--2---:R-:W-:Y:S05]  /*b240*/  @!P0 BRA `(.L_x_141) ;  /* 0xfffffffc00f08947 */ /* 0x004fea000383ffff */
[----:B------:R-:W-:Y:S05]  /*b250*/  BRA `(.L_x_55) ;  /* 0xffffff7c00787947 */ /* 0x000fea000383ffff */
.L_x_59:
[----:B------:R-:W-:-:S07]  /*b260*/  MOV R0, UR5 ;  /* 0x0000000500007c02 */ /* 0x000fce0008000f00 */
.L_x_142:
[----:B--2---:R2:W3:Y:S02]  /*b270*/  SYNCS.PHASECHK.TRANS64.TRYWAIT P0, [R0+URZ], R3 ;  /* 0x00000003000075a7 */ /* 0x0044e400080011ff */
[----:B---3--:R-:W-:Y:S05]  /*b280*/  @!P0 NANOSLEEP.SYNCS 0x989680 ;  /* 0x009896800000895d */ /* 0x008fea0003900000 */
[----:B------:R-:W3:Y:S02]  /*b290*/  @!P0 SYNCS.PHASECHK.TRANS64 P0, [R0+URZ], R3 ;  /* 0x00000003000085a7 */ /* 0x000ee400080010ff */
[----:B---3--:R-:W-:Y:S05]  /*b2a0*/  @!P0 BRA `(.L_x_142) ;  /* 0xfffffffc00f08947 */ /* 0x008fea000383ffff */
[----:B------:R-:W-:Y:S05]  /*b2b0*/  BRA `(.L_x_143) ;  /* 0xffffff8000187947 */ /* 0x000fea000383ffff */
.L_x_60:
[----:B------:R-:W-:-:S07]  /*b2c0*/  MOV R0, UR7 ;  /* 0x0000000700007c02 */ /* 0x000fce0008000f00 */
.L_x_144:
[----:B--2---:R2:W3:Y:S02]  /*b2d0*/  SYNCS.PHASECHK.TRANS64.TRYWAIT P0, [R0+URZ], R3 ;  /* 0x00000003000075a7 */ /* 0x0044e400080011ff */
[----:B---3--:R-:W-:Y:S05]  /*b2e0*/  @!P0 NANOSLEEP.SYNCS 0x989680 ;  /* 0x009896800000895d */ /* 0x008fea0003900000 */
[----:B------:R-:W3:Y:S02]  /*b2f0*/  @!P0 SYNCS.PHASECHK.TRANS64 P0, [R0+URZ], R3 ;  /* 0x00000003000085a7 */ /* 0x000ee400080010ff */
[----:B---3--:R-:W-:Y:S05]  /*b300*/  @!P0 BRA `(.L_x_144) ;  /* 0xfffffffc00f08947 */ /* 0x008fea000383ffff */
[----:B------:R-:W-:Y:S05]  /*b310*/  BRA `(.L_x_145) ;  /* 0xffffff8000247947 */ /* 0x000fea000383ffff */
.L_x_65:
[----:B--2---:R2:W3:Y:S02]  /*b320*/  SYNCS.PHASECHK.TRANS64.TRYWAIT P0, [R0+URZ+0x80], R3 ;  /* 0x00008003000075a7 */ /* 0x0044e400080011ff */
[----:B---3--:R-:W-:Y:S05]  /*b330*/  @!P0 NANOSLEEP.SYNCS 0x989680 ;  /* 0x009896800000895d */ /* 0x008fea0003900000 */
[----:B------:R-:W3:Y:S02]  /*b340*/  @!P0 SYNCS.PHASECHK.TRANS64 P0, [R0+URZ+0x80], R3 ;  /* 0x00008003000085a7 */ /* 0x000ee400080010ff */
[----:B---3--:R-:W-:Y:S05]  /*b350*/  @!P0 BRA `(.L_x_65) ;  /* 0xfffffffc00f08947 */ /* 0x008fea000383ffff */
[----:B------:R-:W-:Y:S05]  /*b360*/  BRA `(.L_x_146) ;  /* 0xffffff8400307947 */ /* 0x000fea000383ffff */
.L_x_68:
[----:B------:R-:W-:Y:S07]  /*b370*/  MOV R0, UR7 ;  /* 0x0000000700007c02 */ /* 0x000fee0008000f00 */
.L_x_147:
[----:B--2---:R2:W3:Y:S02]  /*b380*/  SYNCS.PHASECHK.TRANS64.TRYWAIT P0, [R0+URZ+0x78], R3 ;  /* 0x00007803000075a7 */ /* 0x0044e400080011ff */
[----:B---3--:R-:W-:Y:S05]  /*b390*/  @!P0 NANOSLEEP.SYNCS 0x989680 ;  /* 0x009896800000895d */ /* 0x008fea0003900000 */
[----:B------:R-:W3:Y:S02]  /*b3a0*/  @!P0 SYNCS.PHASECHK.TRANS64 P0, [R0+URZ+0x78], R3 ;  /* 0x00007803000085a7 */ /* 0x000ee400080010ff */
[----:B---3--:R-:W-:Y:S05]  /*b3b0*/  @!P0 BRA `(.L_x_147) ;  /* 0xfffffffc00f08947 */ /* 0x008fea000383ffff */
[----:B------:R-:W-:Y:S05]  /*b3c0*/  BRA `(.L_x_67) ;  /* 0xffffff8800107947 */ /* 0x000fea000383ffff */
.L_x_71:
[----:B------:R-:W-:Y:S07]  /*b3d0*/  MOV R3, UR7 ;  /* 0x0000000700037c02 */ /* 0x000fee0008000f00 */
.L_x_148:
[----:B-1----:R1:W2:Y:S02]  /*b3e0*/  SYNCS.PHASECHK.TRANS64.TRYWAIT P0, [R3+URZ+0x50], R12 ;  /* 0x0000500c030075a7 */ /* 0x0022a400080011ff */
[----:B--2---:R-:W-:Y:S05]  /*b3f0*/  @!P0 NANOSLEEP.SYNCS 0x989680 ;  /* 0x009896800000895d */ /* 0x004fea0003900000 */
[----:B------:R-:W2:Y:S02]  /*b400*/  @!P0 SYNCS.PHASECHK.TRANS64 P0, [R3+URZ+0x50], R12 ;  /* 0x0000500c030085a7 */ /* 0x000ea400080010ff */
[----:B--2---:R-:W-:Y:S05]  /*b410*/  @!P0 BRA `(.L_x_148) ;  /* 0xfffffffc00f08947 */ /* 0x004fea000383ffff */
[----:B------:R-:W-:Y:S05]  /*b420*/  BRA `(.L_x_149) ;  /* 0xffffff8800887947 */ /* 0x000fea000383ffff */
.L_x_72:
[----:B-1----:R-:W-:Y:S07]  /*b430*/  MOV R3, UR7 ;  /* 0x0000000700037c02 */ /* 0x002fee0008000f00 */
.L_x_150:
[----:B-1----:R1:W2:Y:S02]  /*b440*/  SYNCS.PHASECHK.TRANS64.TRYWAIT P0, [R3+URZ+0x58], R12 ;  /* 0x0000580c030075a7 */ /* 0x0022a400080011ff */
[----:B--2---:R-:W-:Y:S05]  /*b450*/  @!P0 NANOSLEEP.SYNCS 0x989680 ;  /* 0x009896800000895d */ /* 0x004fea0003900000 */
[----:B------:R-:W2:Y:S02]  /*b460*/  @!P0 SYNCS.PHASECHK.TRANS64 P0, [R3+URZ+0x58], R12 ;  /* 0x0000580c030085a7 */ /* 0x000ea400080010ff */
[----:B--2---:R-:W-:Y:S05]  /*b470*/  @!P0 BRA `(.L_x_150) ;  /* 0xfffffffc00f08947 */ /* 0x004fea000383ffff */
[----:B------:R-:W-:Y:S05]  /*b480*/  BRA `(.L_x_151) ;  /* 0xffffff8800c47947 */ /* 0x000fea000383ffff */
.L_x_73:
[----:B-1----:R-:W-:Y:S07]  /*b490*/  MOV R3, UR7 ;  /* 0x0000000700037c02 */ /* 0x002fee0008000f00 */
.L_x_152:
[----:B-1----:R1:W2:Y:S02]  /*b4a0*/  SYNCS.PHASECHK.TRANS64.TRYWAIT P0, [R3+URZ+0x60], R12 ;  /* 0x0000600c030075a7 */ /* 0x0022a400080011ff */
[----:B--2---:R-:W-:Y:S05]  /*b4b0*/  @!P0 NANOSLEEP.SYNCS 0x989680 ;  /* 0x009896800000895d */ /* 0x004fea0003900000 */
[----:B------:R-:W2:Y:S02]  /*b4c0*/  @!P0 SYNCS.PHASECHK.TRANS64 P0, [R3+URZ+0x60], R12 ;  /* 0x0000600c030085a7 */ /* 0x000ea400080010ff */
[----:B--2---:R-:W-:Y:S05]  /*b4d0*/  @!P0 BRA `(.L_x_152) ;  /* 0xfffffffc00f08947 */ /* 0x004fea000383ffff */
[----:B------:R-:W-:Y:S05]  /*b4e0*/  BRA `(.L_x_153) ;  /* 0xffffff8c000c7947 */ /* 0x000fea000383ffff */
.L_x_74:
[----:B------:R-:W-:Y:S07]  /*b4f0*/  MOV R3, UR7 ;  /* 0x0000000700037c02 */ /* 0x000fee0008000f00 */
.L_x_154:
[----:B-1----:R1:W2:Y:S02]  /*b500*/  SYNCS.PHASECHK.TRANS64.TRYWAIT P0, [R3+URZ+0x68], R12 ;  /* 0x0000680c030075a7 */ /* 0x0022a400080011ff */
[----:B--2---:R-:W-:Y:S05]  /*b510*/  @!P0 NANOSLEEP.SYNCS 0x989680 ;  /* 0x009896800000895d */ /* 0x004fea0003900000 */
[----:B------:R-:W2:Y:S02]  /*b520*/  @!P0 SYNCS.PHASECHK.TRANS64 P0, [R3+URZ+0x68], R12 ;  /* 0x0000680c030085a7 */ /* 0x000ea400080010ff */
[----:B--2---:R-:W-:Y:S05]  /*b530*/  @!P0 BRA `(.L_x_154) ;  /* 0xfffffffc00f08947 */ /* 0x004fea000383ffff */
[----:B------:R-:W-:Y:S05]  /*b540*/  BRA `(.L_x_155) ;  /* 0xffffff8c00947947 */ /* 0x000fea000383ffff */
.L_x_76:
[----:B------:R-:W-:-:S07]  /*b550*/  MOV R0, UR7 ;  /* 0x0000000700007c02 */ /* 0x000fce0008000f00 */
.L_x_156:
[----:B-1----:R1:W3:Y:S02]  /*b560*/  SYNCS.PHASECHK.TRANS64.TRYWAIT P0, [R0+URZ+0x50], R3 ;  /* 0x00005003000075a7 */ /* 0x0022e400080011ff */
[----:B---3--:R-:W-:Y:S05]  /*b570*/  @!P0 NANOSLEEP.SYNCS 0x989680 ;  /* 0x009896800000895d */ /* 0x008fea0003900000 */
[----:B------:R-:W3:Y:S02]  /*b580*/  @!P0 SYNCS.PHASECHK.TRANS64 P0, [R0+URZ+0x50], R3 ;  /* 0x00005003000085a7 */ /* 0x000ee400080010ff */
[----:B---3--:R-:W-:Y:S05]  /*b590*/  @!P0 BRA `(.L_x_156) ;  /* 0xfffffffc00f08947 */ /* 0x008fea000383ffff */
[----:B------:R-:W-:Y:S05]  /*b5a0*/  BRA `(.L_x_157) ;  /* 0xffffff9000047947 */ /* 0x000fea000383ffff */
.L_x_77:
[----:B-1----:R-:W-:-:S07]  /*b5b0*/  MOV R0, UR7 ;  /* 0x0000000700007c02 */ /* 0x002fce0008000f00 */
.L_x_158:
[----:B-1----:R1:W3:Y:S02]  /*b5c0*/  SYNCS.PHASECHK.TRANS64.TRYWAIT P0, [R0+URZ+0x58], R3 ;  /* 0x00005803000075a7 */ /* 0x0022e400080011ff */
[----:B---3--:R-:W-:Y:S05]  /*b5d0*/  @!P0 NANOSLEEP.SYNCS 0x989680 ;  /* 0x009896800000895d */ /* 0x008fea0003900000 */
[----:B------:R-:W3:Y:S02]  /*b5e0*/  @!P0 SYNCS.PHASECHK.TRANS64 P0, [R0+URZ+0x58], R3 ;  /* 0x00005803000085a7 */ /* 0x000ee400080010ff */
[----:B---3--:R-:W-:Y:S05]  /*b5f0*/  @!P0 BRA `(.L_x_158) ;  /* 0xfffffffc00f08947 */ /* 0x008fea000383ffff */
[----:B------:R-:W-:Y:S05]  /*b600*/  BRA `(.L_x_159) ;  /* 0xffffff8c00f47947 */ /* 0x000fea000383ffff */
.L_x_78:
[----:B-1----:R-:W-:-:S07]  /*b610*/  MOV R0, UR7 ;  /* 0x0000000700007c02 */ /* 0x002fce0008000f00 */
.L_x_160:
[----:B-1----:R1:W3:Y:S02]  /*b620*/  SYNCS.PHASECHK.TRANS64.TRYWAIT P0, [R0+URZ+0x60], R3 ;  /* 0x00006003000075a7 */ /* 0x0022e400080011ff */
[----:B---3--:R-:W-:Y:S05]  /*b630*/  @!P0 NANOSLEEP.SYNCS 0x989680 ;  /* 0x009896800000895d */ /* 0x008fea0003900000 */
[----:B------:R-:W3:Y:S02]  /*b640*/  @!P0 SYNCS.PHASECHK.TRANS64 P0, [R0+URZ+0x60], R3 ;  /* 0x00006003000085a7 */ /* 0x000ee400080010ff */
[----:B---3--:R-:W-:Y:S05]  /*b650*/  @!P0 BRA `(.L_x_160) ;  /* 0xfffffffc00f08947 */ /* 0x008fea000383ffff */
[----:B------:R-:W-:Y:S05]  /*b660*/  BRA `(.L_x_161) ;  /* 0xffffff8c00e47947 */ /* 0x000fea000383ffff */
.L_x_80:
[----:B--2---:R2:W4:Y:S02]  /*b670*/  SYNCS.PHASECHK.TRANS64.TRYWAIT P0, [R0+URZ+0x80], R3 ;  /* 0x00008003000075a7 */ /* 0x00452400080011ff */
[----:B----4-:R-:W-:Y:S05]  /*b680*/  @!P0 NANOSLEEP.SYNCS 0x989680 ;  /* 0x009896800000895d */ /* 0x010fea0003900000 */
[----:B------:R-:W4:Y:S02]  /*b690*/  @!P0 SYNCS.PHASECHK.TRANS64 P0, [R0+URZ+0x80], R3 ;  /* 0x00008003000085a7 */ /* 0x000f2400080010ff */
[----:B----4-:R-:W-:Y:S05]  /*b6a0*/  @!P0 BRA `(.L_x_80) ;  /* 0xfffffffc00f08947 */ /* 0x010fea000383ffff */
[----:B------:R-:W-:Y:S05]  /*b6b0*/  BRA `(.L_x_162) ;  /* 0xffffff9000ac7947 */ /* 0x000fea000383ffff */
.L_x_91:
[----:B-1----:R1:W3:Y:S02]  /*b6c0*/  SYNCS.PHASECHK.TRANS64.TRYWAIT P1, [R3+URZ+0x30], R0 ;  /* 0x00003000030075a7 */ /* 0x0022e400080211ff */
[----:B---3--:R-:W-:Y:S05]  /*b6d0*/  @!P1 NANOSLEEP.SYNCS 0x989680 ;  /* 0x009896800000995d */ /* 0x008fea0003900000 */
[----:B------:R-:W3:Y:S02]  /*b6e0*/  @!P1 SYNCS.PHASECHK.TRANS64 P1, [R3+URZ+0x30], R0 ;  /* 0x00003000030095a7 */ /* 0x000ee400080210ff */
[----:B---3--:R-:W-:Y:S05]  /*b6f0*/  @!P1 BRA `(.L_x_91) ;  /* 0xfffffffc00f09947 */ /* 0x008fea000383ffff */
[----:B------:R-:W-:Y:S05]  /*b700*/  BRA `(.L_x_90) ;  /* 0xffffff9c00d07947 */ /* 0x000fea000383ffff */
.L_x_93:
[----:B-1----:R1:W4:Y:S02]  /*b710*/  SYNCS.PHASECHK.TRANS64.TRYWAIT P0, [R193+URZ+0xa0], R2 ;  /* 0x0000a002c10075a7 */ /* 0x00232400080011ff */
[----:B----4-:R-:W-:Y:S05]  /*b720*/  @!P0 NANOSLEEP.SYNCS 0x989680 ;  /* 0x009896800000895d */ /* 0x010fea0003900000 */
[----:B------:R-:W4:Y:S02]  /*b730*/  @!P0 SYNCS.PHASECHK.TRANS64 P0, [R193+URZ+0xa0], R2 ;  /* 0x0000a002c10085a7 */ /* 0x000f2400080010ff */
[----:B----4-:R-:W-:Y:S05]  /*b740*/  @!P0 BRA `(.L_x_93) ;  /* 0xfffffffc00f08947 */ /* 0x010fea000383ffff */
[----:B------:R-:W-:Y:S05]  /*b750*/  BRA `(.L_x_92) ;  /* 0xffffffa0002c7947 */ /* 0x000fea000383ffff */
.L_x_102:
[----:B--2---:R2:W3:Y:S02]  /*b760*/  SYNCS.PHASECHK.TRANS64.TRYWAIT P0, [R204+URZ+0x30], R3 ;  /* 0x00003003cc0075a7 */ /* 0x0044e400080011ff */
[----:B---3--:R-:W-:Y:S05]  /*b770*/  @!P0 NANOSLEEP.SYNCS 0x989680 ;  /* 0x009896800000895d */ /* 0x008fea0003900000 */
[----:B------:R-:W3:Y:S02]  /*b780*/  @!P0 SYNCS.PHASECHK.TRANS64 P0, [R204+URZ+0x30], R3 ;  /* 0x00003003cc0085a7 */ /* 0x000ee400080010ff */
[----:B---3--:R-:W-:Y:S05]  /*b790*/  @!P0 BRA `(.L_x_102) ;  /* 0xfffffffc00f08947 */ /* 0x008fea000383ffff */
[----:B------:R-:W-:Y:S05]  /*b7a0*/  BRA `(.L_x_101) ;  /* 0xffffffb400387947 */ /* 0x000fea000383ffff */
.L_x_111:
[----:B--2---:R2:W3:Y:S02]  /*b7b0*/  SYNCS.PHASECHK.TRANS64.TRYWAIT P0, [R0+URZ+0x30], R5 ;  /* 0x00003005000075a7 */ /* 0x0044e400080011ff */
[----:B---3--:R-:W-:Y:S05]  /*b7c0*/  @!P0 NANOSLEEP.SYNCS 0x989680 ;  /* 0x009896800000895d */ /* 0x008fea0003900000 */
[----:B------:R-:W3:Y:S02]  /*b7d0*/  @!P0 SYNCS.PHASECHK.TRANS64 P0, [R0+URZ+0x30], R5 ;  /* 0x00003005000085a7 */ /* 0x000ee400080010ff */
[----:B---3--:R-:W-:Y:S05]  /*b7e0*/  @!P0 BRA `(.L_x_111) ;  /* 0xfffffffc00f08947 */ /* 0x008fea000383ffff */
[----:B------:R-:W-:Y:S05]  /*b7f0*/  BRA `(.L_x_110) ;  /* 0xffffffc800907947 */ /* 0x000fea000383ffff */
.L_x_120:
[----:B--2---:R2:W3:Y:S02]  /*b800*/  SYNCS.PHASECHK.TRANS64.TRYWAIT P0, [R0+URZ+0x30], R3 ;  /* 0x00003003000075a7 */ /* 0x0044e400080011ff */
[----:B---3--:R-:W-:Y:S05]  /*b810*/  @!P0 NANOSLEEP.SYNCS 0x989680 ;  /* 0x009896800000895d */ /* 0x008fea0003900000 */
[----:B------:R-:W3:Y:S02]  /*b820*/  @!P0 SYNCS.PHASECHK.TRANS64 P0, [R0+URZ+0x30], R3 ;  /* 0x00003003000085a7 */ /* 0x000ee400080010ff */
[----:B---3--:R-:W-:Y:S05]  /*b830*/  @!P0 BRA `(.L_x_120) ;  /* 0xfffffffc00f08947 */ /* 0x008fea000383ffff */
[----:B------:R-:W-:Y:S05]  /*b840*/  BRA `(.L_x_119) ;  /* 0xffffffdc00f47947 */ /* 0x000fea000383ffff */
        .weak           $__internal_0_$__cuda_sm10x_tcgen05_guardrail_trap_col_being_dealloced_not_returned_by_alloc
        .type           $__internal_0_$__cuda_sm10x_tcgen05_guardrail_trap_col_being_dealloced_not_returned_by_alloc,@function
        .size           $__internal_0_$__cuda_sm10x_tcgen05_guardrail_trap_col_being_dealloced_not_returned_by_alloc,($__internal_1_$__cuda_sm10x_tcgen05_guardrail_trap_phase_invalid_during_alloc - $__internal_0_$__cuda_sm10x_tcgen05_guardrail_trap_col_being_dealloced_not_returned_by_alloc)
$__internal_0_$__cuda_sm10x_tcgen05_guardrail_trap_col_being_dealloced_not_returned_by_alloc:
[----:B------:R-:W-:Y:S05]  /*b850*/  BPT.TRAP 0x1 ;  /* 0x000000040000795c */ /* 0x000fea0000300000 */
[----:B------:R-:W-:-:S04]  /*b860*/  HFMA2 R3, -RZ, RZ, 0, 0 ;  /* 0x00000000ff037431 */ /* 0x000fc800000001ff */
[----:B------:R-:W-:Y:S05]  /*b870*/  RET.REL.NODEC R2 `(_ZN7cutlass13device_kernelINS_4gemm6kernel13GemmUniversalIN4cute5tupleIJiiiiEEENS1_10collective13CollectiveMmaINS1_35MainloopSm100TmaUmmaWarpSpecializedILi3ELi2ELi2ENS5_IJNS4_1CILi1EEESB_SB_EEEEENS5_IJNSA_ILi128EEENSA_ILi256EEENSA_ILi32EEEEEENS_12float_e5m2_tENS5_IJlSB_lEEESI_SJ_NS4_8TiledMMAINS4_8MMA_AtomIJNS4_10MMA_TraitsINS4_19SM100_MMA_F8F6F4_SSEJSI_SI_fSE_SF_NS4_17integral_constantINS4_4UMMA5MajorELSQ_0EEESR_NSO_INSP_7ScaleInELSS_0EEEST_EEEEEENS4_6LayoutISC_NS5_IJNSA_ILi0EEESX_SX_EEEEENS5_IJNS4_10UnderscoreES10_S10_EEEEENS4_13SM90_TMA_LOADENS4_14ComposedLayoutINS4_7SwizzleILi1ELi4ELi3EEENS4_18smem_ptr_flag_bitsILi8EEENSW_INS5_IJNSA_ILi8EEESG_EEENS5_IJSG_SB_EEEEEEEvNS4_8identityES13_S1D_vS1E_EENS_8epilogue10collective18CollectiveEpilogueINS1G_23Sm100TmaWarpSpecializedILi4ELi2ELi64ELb0ELb0EEEJSH_NS5_IJNSW_ISE_SB_EENSW_INSA_ILi64EEESB_EEEEESI_SJ_SI_SJ_NS1G_6fusion15FusionCallbacksIS1K_NS1P_17LinearCombinationISI_fSI_fLNS_15FloatRoundStyleE2EEESH_S1O_JEEENS4_5SM1004TMEM4LOAD26SM100_TMEM_LOAD_32dp32b64xES13_NS14_INS15_ILi2ELi4ELi3EEES18_NSW_INS5_IJS19_S1M_EEENS5_IJS1M_SB_EEEEEEENS4_39AutoVectorizingCopyWithAssumedAlignmentILi128EEENS4_14SM90_TMA_STOREES23_S25_S25_EEEvvEEEEvNT_6ParamsE) ;  /* 0xffffff4402e07950 */ /* 0x000fea0003c3ffff */
        .weak           $__internal_1_$__cuda_sm10x_tcgen05_guardrail_trap_phase_invalid_during_alloc
        .type           $__internal_1_$__cuda_sm10x_tcgen05_guardrail_trap_phase_invalid_during_alloc,@function
        .size           $__internal_1_$__cuda_sm10x_tcgen05_guardrail_trap_phase_invalid_during_alloc,($__internal_2_$__cuda_sm10x_tcgen05_guardrail_trap_unallocated_columns_being_dealloced - $__internal_1_$__cuda_sm10x_tcgen05_guardrail_trap_phase_invalid_during_alloc)
$__internal_1_$__cuda_sm10x_tcgen05_guardrail_trap_phase_invalid_during_alloc:
[----:B------:R-:W-:Y:S05]  /*b880*/  BPT.TRAP 0x1 ;  /* 0x000000040000795c */ /* 0x000fea0000300000 */
[----:B------:R-:W-:-:S04]  /*b890*/  MOV R3, 0x0 ;  /* 0x0000000000037802 */ /* 0x000fc80000000f00 */
[----:B------:R-:W-:Y:S05]  /*b8a0*/  RET.REL.NODEC R2 `(_ZN7cutlass13device_kernelINS_4gemm6kernel13GemmUniversalIN4cute5tupleIJiiiiEEENS1_10collective13CollectiveMmaINS1_35MainloopSm100TmaUmmaWarpSpecializedILi3ELi2ELi2ENS5_IJNS4_1CILi1EEESB_SB_EEEEENS5_IJNSA_ILi128EEENSA_ILi256EEENSA_ILi32EEEEEENS_12float_e5m2_tENS5_IJlSB_lEEESI_SJ_NS4_8TiledMMAINS4_8MMA_AtomIJNS4_10MMA_TraitsINS4_19SM100_MMA_F8F6F4_SSEJSI_SI_fSE_SF_NS4_17integral_constantINS4_4UMMA5MajorELSQ_0EEESR_NSO_INSP_7ScaleInELSS_0EEEST_EEEEEENS4_6LayoutISC_NS5_IJNSA_ILi0EEESX_SX_EEEEENS5_IJNS4_10UnderscoreES10_S10_EEEEENS4_13SM90_TMA_LOADENS4_14ComposedLayoutINS4_7SwizzleILi1ELi4ELi3EEENS4_18smem_ptr_flag_bitsILi8EEENSW_INS5_IJNSA_ILi8EEESG_EEENS5_IJSG_SB_EEEEEEEvNS4_8identityES13_S1D_vS1E_EENS_8epilogue10collective18CollectiveEpilogueINS1G_23Sm100TmaWarpSpecializedILi4ELi2ELi64ELb0ELb0EEEJSH_NS5_IJNSW_ISE_SB_EENSW_INSA_ILi64EEESB_EEEEESI_SJ_SI_SJ_NS1G_6fusion15FusionCallbacksIS1K_NS1P_17LinearCombinationISI_fSI_fLNS_15FloatRoundStyleE2EEESH_S1O_JEEENS4_5SM1004TMEM4LOAD26SM100_TMEM_LOAD_32dp32b64xES13_NS14_INS15_ILi2ELi4ELi3EEES18_NSW_INS5_IJS19_S1M_EEENS5_IJS1M_SB_EEEEEEENS4_39AutoVectorizingCopyWithAssumedAlignmentILi128EEENS4_14SM90_TMA_STOREES23_S25_S25_EEEvvEEEEvNT_6ParamsE) ;  /* 0xffffff4402d47950 */ /* 0x000fea0003c3ffff */
        .weak           $__internal_2_$__cuda_sm10x_tcgen05_guardrail_trap_unallocated_columns_being_dealloced
        .type           $__internal_2_$__cuda_sm10x_tcgen05_guardrail_trap_unallocated_columns_being_dealloced,@function
        .size           $__internal_2_$__cuda_sm10x_tcgen05_guardrail_trap_unallocated_columns_being_dealloced,(.L_x_164 - $__internal_2_$__cuda_sm10x_tcgen05_guardrail_trap_unallocated_columns_being_dealloced)
$__internal_2_$__cuda_sm10x_tcgen05_guardrail_trap_unallocated_columns_being_dealloced:
[----:B------:R-:W-:Y:S05]  /*b8b0*/  BPT.TRAP 0x1 ;  /* 0x000000040000795c */ /* 0x000fea0000300000 */
[----:B------:R-:W-:-:S04]  /*b8c0*/  HFMA2 R3, -RZ, RZ, 0, 0 ;  /* 0x00000000ff037431 */ /* 0x000fc800000001ff */
[----:B------:R-:W-:Y:S05]  /*b8d0*/  RET.REL.NODEC R2 `(_ZN7cutlass13device_kernelINS_4gemm6kernel13GemmUniversalIN4cute5tupleIJiiiiEEENS1_10collective13CollectiveMmaINS1_35MainloopSm100TmaUmmaWarpSpecializedILi3ELi2ELi2ENS5_IJNS4_1CILi1EEESB_SB_EEEEENS5_IJNSA_ILi128EEENSA_ILi256EEENSA_ILi32EEEEEENS_12float_e5m2_tENS5_IJlSB_lEEESI_SJ_NS4_8TiledMMAINS4_8MMA_AtomIJNS4_10MMA_TraitsINS4_19SM100_MMA_F8F6F4_SSEJSI_SI_fSE_SF_NS4_17integral_constantINS4_4UMMA5MajorELSQ_0EEESR_NSO_INSP_7ScaleInELSS_0EEEST_EEEEEENS4_6LayoutISC_NS5_IJNSA_ILi0EEESX_SX_EEEEENS5_IJNS4_10UnderscoreES10_S10_EEEEENS4_13SM90_TMA_LOADENS4_14ComposedLayoutINS4_7SwizzleILi1ELi4ELi3EEENS4_18smem_ptr_flag_bitsILi8EEENSW_INS5_IJNSA_ILi8EEESG_EEENS5_IJSG_SB_EEEEEEEvNS4_8identityES13_S1D_vS1E_EENS_8epilogue10collective18CollectiveEpilogueINS1G_23Sm100TmaWarpSpecializedILi4ELi2ELi64ELb0ELb0EEEJSH_NS5_IJNSW_ISE_SB_EENSW_INSA_ILi64EEESB_EEEEESI_SJ_SI_SJ_NS1G_6fusion15FusionCallbacksIS1K_NS1P_17LinearCombinationISI_fSI_fLNS_15FloatRoundStyleE2EEESH_S1O_JEEENS4_5SM1004TMEM4LOAD26SM100_TMEM_LOAD_32dp32b64xES13_NS14_INS15_ILi2ELi4ELi3EEES18_NSW_INS5_IJS19_S1M_EEENS5_IJS1M_SB_EEEEEEENS4_39AutoVectorizingCopyWithAssumedAlignmentILi128EEENS4_14SM90_TMA_STOREES23_S25_S25_EEEvvEEEEvNT_6ParamsE) ;  /* 0xffffff4402c87950 */ /* 0x000fea0003c3ffff */
.L_x_163:
[----:B------:R-:W-:-:S00]  /*b8e0*/  BRA `(.L_x_163) ;  /* 0xfffffffc00fc7947 */ /* 0x000fc0000383ffff */
[----:B------:R-:W-:-:S00]  /*b8f0*/  NOP ;  /* 0x0000000000007918 */ /* 0x000fc00000000000 */
        /* <DEDUP_REMOVED lines=8> */
.L_x_164:


//--------------------- .nv.global.init           --------------------------
	.section	.nv.global.init,"aw",@progbits
.nv.global.init:
	.type		$str$27,@object
	.size		$str$27,($str$28 - $str$27)
$str$27:
        /*0000*/ 	.byte	0x28, 0x61, 0x64, 0x64, 0x72, 0x65, 0x73, 0x73, 0x20, 0x26, 0x20, 0x6d, 0x61, 0x73, 0x6b, 0x29
        /*0010*/ 	.byte	0x20, 0x3d, 0x3d, 0x20, 0x30, 0x00
	.type		$str$28,@object
	.size		$str$28,($str$26 - $str$28)
$str$28:
        /*0016*/ 	.byte	0x2f, 0x74, 0x6d, 0x70, 0x2f, 0x63, 0x75, 0x74, 0x6c, 0x61, 0x73, 0x73, 0x5f, 0x73, 0x77, 0x65
        /*0026*/ 	.byte	0x65, 0x70, 0x5f, 0x73, 0x72, 0x63, 0x2f, 0x69, 0x6e, 0x63, 0x6c, 0x75, 0x64, 0x65, 0x2f, 0x63
        /*0036*/ 	.byte	0x75, 0x74, 0x65, 0x2f, 0x70, 0x6f, 0x69, 0x6e, 0x74, 0x65, 0x72, 0x5f, 0x66, 0x6c, 0x61, 0x67
        /*0046*/ 	.byte	0x67, 0x65, 0x64, 0x2e, 0x68, 0x70, 0x70, 0x00
	.type		$str$26,@object
	.size		$str$26,($str$25 - $str$26)
$str$26:
        /*004e*/ 	.byte	0x2f, 0x74, 0x6d, 0x70, 0x2f, 0x63, 0x75, 0x74, 0x6c, 0x61, 0x73, 0x73, 0x5f, 0x73, 0x77, 0x65
        /*005e*/ 	.byte	0x65, 0x70, 0x5f, 0x73, 0x72, 0x63, 0x2f, 0x69, 0x6e, 0x63, 0x6c, 0x75, 0x64, 0x65, 0x2f, 0x63
        /*006e*/ 	.byte	0x75, 0x74, 0x65, 0x2f, 0x61, 0x74, 0x6f, 0x6d, 0x2f, 0x63, 0x6f, 0x70, 0x79, 0x5f, 0x74, 0x72
        /*007e*/ 	.byte	0x61, 0x69, 0x74, 0x73, 0x5f, 0x73, 0x6d, 0x31, 0x30, 0x30, 0x2e, 0x68, 0x70, 0x70, 0x00
	.type		$str$25,@object
	.size		$str$25,(__unnamed_1 - $str$25)
$str$25:
        /*008d*/ 	.byte	0x28, 0x28, 0x75, 0x69, 0x6e, 0x74, 0x33, 0x32, 0x5f, 0x74, 0x28, 0x74, 0x68, 0x72, 0x65, 0x61
        /*009d*/ 	.byte	0x64, 0x49, 0x64, 0x78, 0x2e, 0x78, 0x29, 0x20, 0x2f, 0x20, 0x33, 0x32, 0x29, 0x20, 0x25, 0x20
        /*00ad*/ 	.byte	0x34, 0x29, 0x20, 0x3d, 0x3d, 0x20, 0x28, 0x28, 0x28, 0x74, 0x6d, 0x65, 0x6d, 0x5f, 0x61, 0x64
        /*00bd*/ 	.byte	0x64, 0x72, 0x20, 0x3e, 0x3e, 0x20, 0x31, 0x36, 0x29, 0x20, 0x2f, 0x20, 0x33, 0x32, 0x29, 0x20
        /*00cd*/ 	.byte	0x25, 0x20, 0x34, 0x29, 0x00
	.type		__unnamed_1,@object
	.size		__unnamed_1,(__unnamed_2 - __unnamed_1)
__unnamed_1:
        /*00d2*/ 	.byte	0x61, 0x75, 0x74, 0x6f, 0x20, 0x63, 0x75, 0x74, 0x65, 0x3a, 0x3a, 0x61, 0x73, 0x5f, 0x70, 0x6f
        /* <DEDUP_REMOVED lines=24> */
        /*0262*/ 	.byte	0x43, 0x3c, 0x38, 0x31, 0x39, 0x32, 0x3e, 0x3e, 0x3e, 0x3e, 0x5d, 0x00
	.type		__unnamed_2,@object
	.size		__unnamed_2,(__unnamed_3 - __unnamed_2)
__unnamed_2:
        /* <DEDUP_REMOVED lines=26> */
	.type		__unnamed_3,@object
	.size		__unnamed_3,(.L_3 - __unnamed_3)
__unnamed_3:
        /* <DEDUP_REMOVED lines=42> */
        /*06aa*/ 	.byte	0x3e, 0x3e, 0x3e, 0x3e, 0x5d, 0x00
.L_3:


//--------------------- .nv.shared._ZN7cutlass13device_kernelINS_4gemm6kernel13GemmUniversalIN4cute5tupleIJiiiiEEENS1_10collective13CollectiveMmaINS1_35MainloopSm100TmaUmmaWarpSpecializedILi3ELi2ELi2ENS5_IJNS4_1CILi1EEESB_SB_EEEEENS5_IJNSA_ILi128EEENSA_ILi256EEENSA_ILi32EEEEEENS_12float_e5m2_tENS5_IJlSB_lEEESI_SJ_NS4_8TiledMMAINS4_8MMA_AtomIJNS4_10MMA_TraitsINS4_19SM100_MMA_F8F6F4_SSEJSI_SI_fSE_SF_NS4_17integral_constantINS4_4UMMA5MajorELSQ_0EEESR_NSO_INSP_7ScaleInELSS_0EEEST_EEEEEENS4_6LayoutISC_NS5_IJNSA_ILi0EEESX_SX_EEEEENS5_IJNS4_10UnderscoreES10_S10_EEEEENS4_13SM90_TMA_LOADENS4_14ComposedLayoutINS4_7SwizzleILi1ELi4ELi3EEENS4_18smem_ptr_flag_bitsILi8EEENSW_INS5_IJNSA_ILi8EEESG_EEENS5_IJSG_SB_EEEEEEEvNS4_8identityES13_S1D_vS1E_EENS_8epilogue10collective18CollectiveEpilogueINS1G_23Sm100TmaWarpSpecializedILi4ELi2ELi64ELb0ELb0EEEJSH_NS5_IJNSW_ISE_SB_EENSW_INSA_ILi64EEESB_EEEEESI_SJ_SI_SJ_NS1G_6fusion15FusionCallbacksIS1K_NS1P_17LinearCombinationISI_fSI_fLNS_15FloatRoundStyleE2EEESH_S1O_JEEENS4_5SM1004TMEM4LOAD26SM100_TMEM_LOAD_32dp32b64xES13_NS14_INS15_ILi2ELi4ELi3EEES18_NSW_INS5_IJS19_S1M_EEENS5_IJS1M_SB_EEEEEEENS4_39AutoVectorizingCopyWithAssumedAlignmentILi128EEENS4_14SM90_TMA_STOREES23_S25_S25_EEEvvEEEEvNT_6ParamsE --------------------------
	.section	.nv.shared._ZN7cutlass13device_kernelINS_4gemm6kernel13GemmUniversalIN4cute5tupleIJiiiiEEENS1_10collective13CollectiveMmaINS1_35MainloopSm100TmaUmmaWarpSpecializedILi3ELi2ELi2ENS5_IJNS4_1CILi1EEESB_SB_EEEEENS5_IJNSA_ILi128EEENSA_ILi256EEENSA_ILi32EEEEEENS_12float_e5m2_tENS5_IJlSB_lEEESI_SJ_NS4_8TiledMMAINS4_8MMA_AtomIJNS4_10MMA_TraitsINS4_19SM100_MMA_F8F6F4_SSEJSI_SI_fSE_SF_NS4_17integral_constantINS4_4UMMA5MajorELSQ_0EEESR_NSO_INSP_7ScaleInELSS_0EEEST_EEEEEENS4_6LayoutISC_NS5_IJNSA_ILi0EEESX_SX_EEEEENS5_IJNS4_10UnderscoreES10_S10_EEEEENS4_13SM90_TMA_LOADENS4_14ComposedLayoutINS4_7SwizzleILi1ELi4ELi3EEENS4_18smem_ptr_flag_bitsILi8EEENSW_INS5_IJNSA_ILi8EEESG_EEENS5_IJSG_SB_EEEEEEEvNS4_8identityES13_S1D_vS1E_EENS_8epilogue10collective18CollectiveEpilogueINS1G_23Sm100TmaWarpSpecializedILi4ELi2ELi64ELb0ELb0EEEJSH_NS5_IJNSW_ISE_SB_EENSW_INSA_ILi64EEESB_EEEEESI_SJ_SI_SJ_NS1G_6fusion15FusionCallbacksIS1K_NS1P_17LinearCombinationISI_fSI_fLNS_15FloatRoundStyleE2EEESH_S1O_JEEENS4_5SM1004TMEM4LOAD26SM100_TMEM_LOAD_32dp32b64xES13_NS14_INS15_ILi2ELi4ELi3EEES18_NSW_INS5_IJS19_S1M_EEENS5_IJS1M_SB_EEEEEEENS4_39AutoVectorizingCopyWithAssumedAlignmentILi128EEENS4_14SM90_TMA_STOREES23_S25_S25_EEEvvEEEEvNT_6ParamsE,"aw",@nobits
	.sectionflags	@""
	.align	16
	.zero		1024


//--------------------- .nv.shared.reserved.0     --------------------------
	.section	.nv.shared.reserved.0,"aw",@nobits
	.weak		__nv_reservedSMEM_offset_0_alias
	.size		__nv_reservedSMEM_offset_0_alias, 0, 64
	.other		__nv_reservedSMEM_offset_0_alias,@"STO_CUDA_RESERVED_SHARED STV_DEFAULT"
__nv_reservedSMEM_offset_0_alias:
	.zero		0
.nv.shared.reserved.0:
	.zero		64
	.weak		__nv_reservedSMEM_tcgen05_partition
	.type		__nv_reservedSMEM_tcgen05_partition,@object
	.size		__nv_reservedSMEM_tcgen05_partition,(.L_0 - __nv_reservedSMEM_tcgen05_partition)
__nv_reservedSMEM_tcgen05_partition:
	.zero		32
.L_0:


//--------------------- .nv.global                --------------------------
	.section	.nv.global,"aw",@nobits
.nv.global:
	.type		_ZN39_INTERNAL_2a69abad_4_k_cu_e723d6e6_92114cute1_E,@object
	.size		_ZN39_INTERNAL_2a69abad_4_k_cu_e723d6e6_92114cute1_E,(_ZN39_INTERNAL_2a69abad_4_k_cu_e723d6e6_92114cuda3std3__45__cpo6cbeginE - _ZN39_INTERNAL_2a69abad_4_k_cu_e723d6e6_92114cute1_E)
_ZN39_INTERNAL_2a69abad_4_k_cu_e723d6e6_92114cute1_E:
	.zero		1
	.type		_ZN39_INTERNAL_2a69abad_4_k_cu_e723d6e6_92114cuda3std3__45__cpo6cbeginE,@object
	.size		_ZN39_INTERNAL_2a69abad_4_k_cu_e723d6e6_92114cuda3std3__45__cpo6cbeginE,(_ZN39_INTERNAL_2a69abad_4_k_cu_e723d6e6_92114cuda3std3__48in_placeE - _ZN39_INTERNAL_2a69abad_4_k_cu_e723d6e6_92114cuda3std3__45__cpo6cbeginE)
_ZN39_INTERNAL_2a69abad_4_k_cu_e723d6e6_92114cuda3std3__45__cpo6cbeginE:
	.zero		1
	.type		_ZN39_INTERNAL_2a69abad_4_k_cu_e723d6e6_92114cuda3std3__48in_placeE,@object
	.size		_ZN39_INTERNAL_2a69abad_4_k_cu_e723d6e6_92114cuda3std3__48in_placeE,(_ZN39_INTERNAL_2a69abad_4_k_cu_e723d6e6_92114cuda3std6ranges3__45__cpo9iter_moveE - _ZN39_INTERNAL_2a69abad_4_k_cu_e723d6e6_92114cuda3std3__48in_placeE)
_ZN39_INTERNAL_2a69abad_4_k_cu_e723d6e6_92114cuda3std3__48in_placeE:
	.zero		1
	.type		_ZN39_INTERNAL_2a69abad_4_k_cu_e723d6e6_92114cuda3std6ranges3__45__cpo9iter_moveE,@object
	.size		_ZN39_INTERNAL_2a69abad_4_k_cu_e723d6e6_92114cuda3std6ranges3__45__cpo9iter_moveE,(_ZN39_INTERNAL_2a69abad_4_k_cu_e723d6e6_92114cuda3std3__45__cpo5beginE - _ZN39_INTERNAL_2a69abad_4_k_cu_e723d6e6_92114cuda3std6ranges3__45__cpo9iter_moveE)
_ZN39_INTERNAL_2a69abad_4_k_cu_e723d6e6_92114cuda3std6ranges3__45__cpo9iter_moveE:
	.zero		1
	.type		_ZN39_INTERNAL_2a69abad_4_k_cu_e723d6e6_92114cuda3std3__45__cpo5beginE,@object
	.size		_ZN39_INTERNAL_2a69abad_4_k_cu_e723d6e6_92114cuda3std3__45__cpo5beginE,(_ZN39_INTERNAL_2a69abad_4_k_cu_e723d6e6_92114cuda3std3__441_GLOBAL__N__2a69abad_4_k_cu_e723d6e6_92116ignoreE - _ZN39_INTERNAL_2a69abad_4_k_cu_e723d6e6_92114cuda3std3__45__cpo5beginE)
_ZN39_INTERNAL_2a69abad_4_k_cu_e723d6e6_92114cuda3std3__45__cpo5beginE:
	.zero		1
	.type		_ZN39_INTERNAL_2a69abad_4_k_cu_e723d6e6_92114cuda3std3__441_GLOBAL__N__2a69abad_4_k_cu_e723d6e6_92116ignoreE,@object
	.size		_ZN39_INTERNAL_2a69abad_4_k_cu_e723d6e6_92114cuda3std3__441_GLOBAL__N__2a69abad_4_k_cu_e723d6e6_92116ignoreE,(_ZN39_INTERNAL_2a69abad_4_k_cu_e723d6e6_92114cute7productE - _ZN39_INTERNAL_2a69abad_4_k_cu_e723d6e6_92114cuda3std3__441_GLOBAL__N__2a69abad_4_k_cu_e723d6e6_92116ignoreE)
_ZN39_INTERNAL_2a69abad_4_k_cu_e723d6e6_92114cuda3std3__441_GLOBAL__N__2a69abad_4_k_cu_e723d6e6_92116ignoreE:
	.zero		1
	.type		_ZN39_INTERNAL_2a69abad_4_k_cu_e723d6e6_92114cute7productE,@object
	.size		_ZN39_INTERNAL_2a69abad_4_k_cu_e723d6e6_92114cute7productE,(_ZN39_INTERNAL_2a69abad_4_k_cu_e723d6e6_92114cuda3std3__45__cpo3endE - _ZN39_INTERNAL_2a69abad_4_k_cu_e723d6e6_92114cute7productE)
_ZN39_INTERNAL_2a69abad_4_k_cu_e723d6e6_92114cute7productE:
	.zero		1
	.type		_ZN39_INTERNAL_2a69abad_4_k_cu_e723d6e6_92114cuda3std3__45__cpo3endE,@object
	.size		_ZN39_INTERNAL_2a69abad_4_k_cu_e723d6e6_92114cuda3std3__45__cpo3endE,(_ZN39_INTERNAL_2a69abad_4_k_cu_e723d6e6_92114cuda3std3__419piecewise_constructE - _ZN39_INTERNAL_2a69abad_4_k_cu_e723d6e6_92114cuda3std3__45__cpo3endE)
_ZN39_INTERNAL_2a69abad_4_k_cu_e723d6e6_92114cuda3std3__45__cpo3endE:
	.zero		1
	.type		_ZN39_INTERNAL_2a69abad_4_k_cu_e723d6e6_92114cuda3std3__419piecewise_constructE,@object
	.size		_ZN39_INTERNAL_2a69abad_4_k_cu_e723d6e6_92114cuda3std3__419piecewise_constructE,(_ZN39_INTERNAL_2a69abad_4_k_cu_e723d6e6_92114cuda3std3__45__cpo4cendE - _ZN39_INTERNAL_2a69abad_4_k_cu_e723d6e6_92114cuda3std3__419piecewise_constructE)
_ZN39_INTERNAL_2a69abad_4_k_cu_e723d6e6_92114cuda3std3__419piecewise_constructE:
	.zero		1
	.type		_ZN39_INTERNAL_2a69abad_4_k_cu_e723d6e6_92114cuda3std3__45__cpo4cendE,@object
	.size		_ZN39_INTERNAL_2a69abad_4_k_cu_e723d6e6_92114cuda3std3__45__cpo4cendE,(_ZN39_INTERNAL_2a69abad_4_k_cu_e723d6e6_92114cuda3std6ranges3__45__cpo4swapE - _ZN39_INTERNAL_2a69abad_4_k_cu_e723d6e6_92114cuda3std3__45__cpo4cendE)
_ZN39_INTERNAL_2a69abad_4_k_cu_e723d6e6_92114cuda3std3__45__cpo4cendE:
	.zero		1
	.type		_ZN39_INTERNAL_2a69abad_4_k_cu_e723d6e6_92114cuda3std6ranges3__45__cpo4swapE,@object
	.size		_ZN39_INTERNAL_2a69abad_4_k_cu_e723d6e6_92114cuda3std6ranges3__45__cpo4swapE,(.L_11 - _ZN39_INTERNAL_2a69abad_4_k_cu_e723d6e6_92114cuda3std6ranges3__45__cpo4swapE)
_ZN39_INTERNAL_2a69abad_4_k_cu_e723d6e6_92114cuda3std6ranges3__45__cpo4swapE:
	.zero		1
.L_11:


//--------------------- .nv.constant0._ZN7cutlass13device_kernelINS_4gemm6kernel13GemmUniversalIN4cute5tupleIJiiiiEEENS1_10collective13CollectiveMmaINS1_35MainloopSm100TmaUmmaWarpSpecializedILi3ELi2ELi2ENS5_IJNS4_1CILi1EEESB_SB_EEEEENS5_IJNSA_ILi128EEENSA_ILi256EEENSA_ILi32EEEEEENS_12float_e5m2_tENS5_IJlSB_lEEESI_SJ_NS4_8TiledMMAINS4_8MMA_AtomIJNS4_10MMA_TraitsINS4_19SM100_MMA_F8F6F4_SSEJSI_SI_fSE_SF_NS4_17integral_constantINS4_4UMMA5MajorELSQ_0EEESR_NSO_INSP_7ScaleInELSS_0EEEST_EEEEEENS4_6LayoutISC_NS5_IJNSA_ILi0EEESX_SX_EEEEENS5_IJNS4_10UnderscoreES10_S10_EEEEENS4_13SM90_TMA_LOADENS4_14ComposedLayoutINS4_7SwizzleILi1ELi4ELi3EEENS4_18smem_ptr_flag_bitsILi8EEENSW_INS5_IJNSA_ILi8EEESG_EEENS5_IJSG_SB_EEEEEEEvNS4_8identityES13_S1D_vS1E_EENS_8epilogue10collective18CollectiveEpilogueINS1G_23Sm100TmaWarpSpecializedILi4ELi2ELi64ELb0ELb0EEEJSH_NS5_IJNSW_ISE_SB_EENSW_INSA_ILi64EEESB_EEEEESI_SJ_SI_SJ_NS1G_6fusion15FusionCallbacksIS1K_NS1P_17LinearCombinationISI_fSI_fLNS_15FloatRoundStyleE2EEESH_S1O_JEEENS4_5SM1004TMEM4LOAD26SM100_TMEM_LOAD_32dp32b64xES13_NS14_INS15_ILi2ELi4ELi3EEES18_NSW_INS5_IJS19_S1M_EEENS5_IJS1M_SB_EEEEEEENS4_39AutoVectorizingCopyWithAssumedAlignmentILi128EEENS4_14SM90_TMA_STOREES23_S25_S25_EEEvvEEEEvNT_6ParamsE --------------------------
	.section	.nv.constant0._ZN7cutlass13device_kernelINS_4gemm6kernel13GemmUniversalIN4cute5tupleIJiiiiEEENS1_10collective13CollectiveMmaINS1_35MainloopSm100TmaUmmaWarpSpecializedILi3ELi2ELi2ENS5_IJNS4_1CILi1EEESB_SB_EEEEENS5_IJNSA_ILi128EEENSA_ILi256EEENSA_ILi32EEEEEENS_12float_e5m2_tENS5_IJlSB_lEEESI_SJ_NS4_8TiledMMAINS4_8MMA_AtomIJNS4_10MMA_TraitsINS4_19SM100_MMA_F8F6F4_SSEJSI_SI_fSE_SF_NS4_17integral_constantINS4_4UMMA5MajorELSQ_0EEESR_NSO_INSP_7ScaleInELSS_0EEEST_EEEEEENS4_6LayoutISC_NS5_IJNSA_ILi0EEESX_SX_EEEEENS5_IJNS4_10UnderscoreES10_S10_EEEEENS4_13SM90_TMA_LOADENS4_14ComposedLayoutINS4_7SwizzleILi1ELi4ELi3EEENS4_18smem_ptr_flag_bitsILi8EEENSW_INS5_IJNSA_ILi8EEESG_EEENS5_IJSG_SB_EEEEEEEvNS4_8identityES13_S1D_vS1E_EENS_8epilogue10collective18CollectiveEpilogueINS1G_23Sm100TmaWarpSpecializedILi4ELi2ELi64ELb0ELb0EEEJSH_NS5_IJNSW_ISE_SB_EENSW_INSA_ILi64EEESB_EEEEESI_SJ_SI_SJ_NS1G_6fusion15FusionCallbacksIS1K_NS1P_17LinearCombinationISI_fSI_fLNS_15FloatRoundStyleE2EEESH_S1O_JEEENS4_5SM1004TMEM4LOAD26SM100_TMEM_LOAD_32dp32b64xES13_NS14_INS15_ILi2ELi4ELi3EEES18_NSW_INS5_IJS19_S1M_EEENS5_IJS1M_SB_EEEEEEENS4_39AutoVectorizingCopyWithAssumedAlignmentILi128EEENS4_14SM90_TMA_STOREES23_S25_S25_EEEvvEEEEvNT_6ParamsE,"a",@progbits
	.sectionflags	@""
	.align	4
.nv.constant0._ZN7cutlass13device_kernelINS_4gemm6kernel13GemmUniversalIN4cute5tupleIJiiiiEEENS1_10collective13CollectiveMmaINS1_35MainloopSm100TmaUmmaWarpSpecializedILi3ELi2ELi2ENS5_IJNS4_1CILi1EEESB_SB_EEEEENS5_IJNSA_ILi128EEENSA_ILi256EEENSA_ILi32EEEEEENS_12float_e5m2_tENS5_IJlSB_lEEESI_SJ_NS4_8TiledMMAINS4_8MMA_AtomIJNS4_10MMA_TraitsINS4_19SM100_MMA_F8F6F4_SSEJSI_SI_fSE_SF_NS4_17integral_constantINS4_4UMMA5MajorELSQ_0EEESR_NSO_INSP_7ScaleInELSS_0EEEST_EEEEEENS4_6LayoutISC_NS5_IJNSA_ILi0EEESX_SX_EEEEENS5_IJNS4_10UnderscoreES10_S10_EEEEENS4_13SM90_TMA_LOADENS4_14ComposedLayoutINS4_7SwizzleILi1ELi4ELi3EEENS4_18smem_ptr_flag_bitsILi8EEENSW_INS5_IJNSA_ILi8EEESG_EEENS5_IJSG_SB_EEEEEEEvNS4_8identityES13_S1D_vS1E_EENS_8epilogue10collective18CollectiveEpilogueINS1G_23Sm100TmaWarpSpecializedILi4ELi2ELi64ELb0ELb0EEEJSH_NS5_IJNSW_ISE_SB_EENSW_INSA_ILi64EEESB_EEEEESI_SJ_SI_SJ_NS1G_6fusion15FusionCallbacksIS1K_NS1P_17LinearCombinationISI_fSI_fLNS_15FloatRoundStyleE2EEESH_S1O_JEEENS4_5SM1004TMEM4LOAD26SM100_TMEM_LOAD_32dp32b64xES13_NS14_INS15_ILi2ELi4ELi3EEES18_NSW_INS5_IJS19_S1M_EEENS5_IJS1M_SB_EEEEEEENS4_39AutoVectorizingCopyWithAssumedAlignmentILi128EEENS4_14SM90_TMA_STOREES23_S25_S25_EEEvvEEEEvNT_6ParamsE:
	.zero		2944


//--------------------- SYMBOLS --------------------------

	.type		.nv.reservedSmem.offset0,@object
	.size		.nv.reservedSmem.offset0,0x4
	.type		.nv.reservedSmem.cap,@object
	.size		.nv.reservedSmem.cap,0x4
	.type		__assertfail,@function
